//
// Generated by NVIDIA NVVM Compiler
//
// Compiler Build ID: CL-36424714
// Cuda compilation tools, release 13.0, V13.0.88
// Based on NVVM 20.0.0
//

.version 9.0
.target sm_100
.address_size 64

	// .globl	metricCenter
.global .align 8 .b8 devResult[224];
// shrResult has been demoted

.visible .entry metricCenter(
	.param .u64 .ptr .align 1 metricCenter_param_0,
	.param .u32 metricCenter_param_1
)
{
	.reg .pred 	%p<58>;
	.reg .b32 	%r<66>;
	.reg .b64 	%rd<53>;
	.reg .b64 	%fd<170>;
	// demoted variable
	.shared .align 8 .b8 shrResult[16384];
	ld.param.u64 	%rd25, [metricCenter_param_0];
	ld.param.u32 	%r17, [metricCenter_param_1];
	cvta.to.global.u64 	%rd1, %rd25;
	mov.u32 	%r1, %ctaid.x;
	cvt.s64.s32 	%rd2, %r17;
	setp.ge.u32 	%p1, %r1, %r17;
	@%p1 bra 	$L__BB0_51;
	mov.u32 	%r19, %tid.x;
	cvt.u64.u32 	%rd46, %r1;
	mov.u32 	%r20, %nctaid.x;
	cvt.u64.u32 	%rd4, %r19;
	shl.b32 	%r21, %r19, 4;
	mov.u32 	%r22, shrResult;
	add.s32 	%r2, %r22, %r21;
	mul.wide.u32 	%rd26, %r1, 16;
	mov.u64 	%rd27, devResult;
	add.s64 	%rd5, %rd27, %rd26;
	cvt.u64.u32 	%rd6, %r20;
	not.b64 	%rd28, %rd4;
	add.s64 	%rd7, %rd28, %rd2;
	shr.u64 	%rd29, %rd7, 10;
	add.s64 	%rd30, %rd29, 1;
	and.b64  	%rd8, %rd30, 7;
	and.b64  	%rd9, %rd30, 3;
	mul.wide.u32 	%rd31, %r19, 16;
	add.s64 	%rd32, %rd31, %rd1;
	add.s64 	%rd10, %rd32, 65536;
	cvt.u32.u64 	%r23, %rd4;
$L__BB0_2:
	setp.ge.u32 	%p2, %r23, %r17;
	mov.f64 	%fd168, 0dBFF0000000000000;
	@%p2 bra 	$L__BB0_14;
	setp.lt.u64 	%p3, %rd7, 7168;
	shl.b64 	%rd33, %rd46, 4;
	add.s64 	%rd34, %rd1, %rd33;
	ld.global.f64 	%fd1, [%rd34];
	ld.global.f64 	%fd2, [%rd34+8];
	cvt.u32.u64 	%r4, %rd46;
	mov.f64 	%fd168, 0dBFF0000000000000;
	mov.u64 	%rd50, %rd4;
	@%p3 bra 	$L__BB0_6;
	shr.u64 	%rd35, %rd7, 10;
	add.s64 	%rd36, %rd35, 1;
	and.b64  	%rd48, %rd36, 36028797018963960;
	mov.f64 	%fd168, 0dBFF0000000000000;
	mov.u64 	%rd47, %rd10;
	mov.u64 	%rd50, %rd4;
$L__BB0_5:
	.pragma "nounroll";
	ld.global.f64 	%fd33, [%rd47+-65536];
	sub.f64 	%fd34, %fd1, %fd33;
	ld.global.f64 	%fd35, [%rd47+-65528];
	sub.f64 	%fd36, %fd2, %fd35;
	mul.f64 	%fd37, %fd36, %fd36;
	fma.rn.f64 	%fd38, %fd34, %fd34, %fd37;
	sqrt.rn.f64 	%fd39, %fd38;
	setp.gt.f64 	%p4, %fd39, %fd168;
	selp.f64 	%fd40, %fd39, %fd168, %p4;
	ld.global.f64 	%fd41, [%rd47+-49152];
	sub.f64 	%fd42, %fd1, %fd41;
	ld.global.f64 	%fd43, [%rd47+-49144];
	sub.f64 	%fd44, %fd2, %fd43;
	mul.f64 	%fd45, %fd44, %fd44;
	fma.rn.f64 	%fd46, %fd42, %fd42, %fd45;
	sqrt.rn.f64 	%fd47, %fd46;
	setp.gt.f64 	%p5, %fd47, %fd40;
	selp.f64 	%fd48, %fd47, %fd40, %p5;
	or.pred  	%p6, %p4, %p5;
	ld.global.f64 	%fd49, [%rd47+-32768];
	sub.f64 	%fd50, %fd1, %fd49;
	ld.global.f64 	%fd51, [%rd47+-32760];
	sub.f64 	%fd52, %fd2, %fd51;
	mul.f64 	%fd53, %fd52, %fd52;
	fma.rn.f64 	%fd54, %fd50, %fd50, %fd53;
	sqrt.rn.f64 	%fd55, %fd54;
	setp.gt.f64 	%p8, %fd55, %fd48;
	selp.f64 	%fd56, %fd55, %fd48, %p8;
	ld.global.f64 	%fd57, [%rd47+-16384];
	sub.f64 	%fd58, %fd1, %fd57;
	ld.global.f64 	%fd59, [%rd47+-16376];
	sub.f64 	%fd60, %fd2, %fd59;
	mul.f64 	%fd61, %fd60, %fd60;
	fma.rn.f64 	%fd62, %fd58, %fd58, %fd61;
	sqrt.rn.f64 	%fd63, %fd62;
	setp.gt.f64 	%p9, %fd63, %fd56;
	selp.f64 	%fd64, %fd63, %fd56, %p9;
	or.pred  	%p10, %p8, %p9;
	ld.global.f64 	%fd65, [%rd47];
	sub.f64 	%fd66, %fd1, %fd65;
	ld.global.f64 	%fd67, [%rd47+8];
	sub.f64 	%fd68, %fd2, %fd67;
	mul.f64 	%fd69, %fd68, %fd68;
	fma.rn.f64 	%fd70, %fd66, %fd66, %fd69;
	sqrt.rn.f64 	%fd71, %fd70;
	setp.gt.f64 	%p12, %fd71, %fd64;
	selp.f64 	%fd72, %fd71, %fd64, %p12;
	ld.global.f64 	%fd73, [%rd47+16384];
	sub.f64 	%fd74, %fd1, %fd73;
	ld.global.f64 	%fd75, [%rd47+16392];
	sub.f64 	%fd76, %fd2, %fd75;
	mul.f64 	%fd77, %fd76, %fd76;
	fma.rn.f64 	%fd78, %fd74, %fd74, %fd77;
	sqrt.rn.f64 	%fd79, %fd78;
	setp.gt.f64 	%p13, %fd79, %fd72;
	selp.f64 	%fd80, %fd79, %fd72, %p13;
	or.pred  	%p14, %p12, %p13;
	ld.global.f64 	%fd81, [%rd47+32768];
	sub.f64 	%fd82, %fd1, %fd81;
	ld.global.f64 	%fd83, [%rd47+32776];
	sub.f64 	%fd84, %fd2, %fd83;
	mul.f64 	%fd85, %fd84, %fd84;
	fma.rn.f64 	%fd86, %fd82, %fd82, %fd85;
	sqrt.rn.f64 	%fd87, %fd86;
	setp.gt.f64 	%p16, %fd87, %fd80;
	selp.f64 	%fd88, %fd87, %fd80, %p16;
	ld.global.f64 	%fd89, [%rd47+49152];
	sub.f64 	%fd90, %fd1, %fd89;
	ld.global.f64 	%fd91, [%rd47+49160];
	sub.f64 	%fd92, %fd2, %fd91;
	mul.f64 	%fd93, %fd92, %fd92;
	fma.rn.f64 	%fd94, %fd90, %fd90, %fd93;
	sqrt.rn.f64 	%fd95, %fd94;
	setp.gt.f64 	%p17, %fd95, %fd88;
	selp.f64 	%fd168, %fd95, %fd88, %p17;
	selp.b32 	%r25, %r4, %r65, %p6;
	selp.b32 	%r26, %r4, %r25, %p10;
	selp.b32 	%r27, %r4, %r26, %p14;
	selp.b32 	%r28, %r4, %r27, %p17;
	selp.b32 	%r65, %r4, %r28, %p16;
	add.s64 	%rd50, %rd50, 8192;
	add.s64 	%rd48, %rd48, -8;
	add.s64 	%rd47, %rd47, 131072;
	setp.ne.s64 	%p18, %rd48, 0;
	@%p18 bra 	$L__BB0_5;
$L__BB0_6:
	setp.eq.s64 	%p19, %rd8, 0;
	@%p19 bra 	$L__BB0_14;
	add.s64 	%rd37, %rd8, -1;
	setp.lt.u64 	%p20, %rd37, 3;
	@%p20 bra 	$L__BB0_9;
	shl.b64 	%rd38, %rd50, 4;
	add.s64 	%rd39, %rd1, %rd38;
	ld.global.f64 	%fd97, [%rd39];
	sub.f64 	%fd98, %fd1, %fd97;
	ld.global.f64 	%fd99, [%rd39+8];
	sub.f64 	%fd100, %fd2, %fd99;
	mul.f64 	%fd101, %fd100, %fd100;
	fma.rn.f64 	%fd102, %fd98, %fd98, %fd101;
	sqrt.rn.f64 	%fd103, %fd102;
	setp.gt.f64 	%p21, %fd103, %fd168;
	selp.f64 	%fd104, %fd103, %fd168, %p21;
	ld.global.f64 	%fd105, [%rd39+16384];
	sub.f64 	%fd106, %fd1, %fd105;
	ld.global.f64 	%fd107, [%rd39+16392];
	sub.f64 	%fd108, %fd2, %fd107;
	mul.f64 	%fd109, %fd108, %fd108;
	fma.rn.f64 	%fd110, %fd106, %fd106, %fd109;
	sqrt.rn.f64 	%fd111, %fd110;
	setp.gt.f64 	%p22, %fd111, %fd104;
	selp.f64 	%fd112, %fd111, %fd104, %p22;
	or.pred  	%p23, %p21, %p22;
	ld.global.f64 	%fd113, [%rd39+32768];
	sub.f64 	%fd114, %fd1, %fd113;
	ld.global.f64 	%fd115, [%rd39+32776];
	sub.f64 	%fd116, %fd2, %fd115;
	mul.f64 	%fd117, %fd116, %fd116;
	fma.rn.f64 	%fd118, %fd114, %fd114, %fd117;
	sqrt.rn.f64 	%fd119, %fd118;
	setp.gt.f64 	%p25, %fd119, %fd112;
	selp.f64 	%fd120, %fd119, %fd112, %p25;
	ld.global.f64 	%fd121, [%rd39+49152];
	sub.f64 	%fd122, %fd1, %fd121;
	ld.global.f64 	%fd123, [%rd39+49160];
	sub.f64 	%fd124, %fd2, %fd123;
	mul.f64 	%fd125, %fd124, %fd124;
	fma.rn.f64 	%fd126, %fd122, %fd122, %fd125;
	sqrt.rn.f64 	%fd127, %fd126;
	setp.gt.f64 	%p26, %fd127, %fd120;
	selp.f64 	%fd168, %fd127, %fd120, %p26;
	selp.b32 	%r30, %r4, %r65, %p23;
	selp.b32 	%r31, %r4, %r30, %p26;
	selp.b32 	%r65, %r4, %r31, %p25;
	add.s64 	%rd50, %rd50, 4096;
$L__BB0_9:
	setp.eq.s64 	%p27, %rd9, 0;
	@%p27 bra 	$L__BB0_14;
	and.b64  	%rd40, %rd7, 3072;
	setp.eq.s64 	%p28, %rd40, 0;
	@%p28 bra 	$L__BB0_12;
	shl.b64 	%rd41, %rd50, 4;
	add.s64 	%rd42, %rd1, %rd41;
	ld.global.f64 	%fd129, [%rd42];
	sub.f64 	%fd130, %fd1, %fd129;
	ld.global.f64 	%fd131, [%rd42+8];
	sub.f64 	%fd132, %fd2, %fd131;
	mul.f64 	%fd133, %fd132, %fd132;
	fma.rn.f64 	%fd134, %fd130, %fd130, %fd133;
	sqrt.rn.f64 	%fd135, %fd134;
	setp.gt.f64 	%p29, %fd135, %fd168;
	selp.f64 	%fd136, %fd135, %fd168, %p29;
	ld.global.f64 	%fd137, [%rd42+16384];
	sub.f64 	%fd138, %fd1, %fd137;
	ld.global.f64 	%fd139, [%rd42+16392];
	sub.f64 	%fd140, %fd2, %fd139;
	mul.f64 	%fd141, %fd140, %fd140;
	fma.rn.f64 	%fd142, %fd138, %fd138, %fd141;
	sqrt.rn.f64 	%fd143, %fd142;
	setp.gt.f64 	%p30, %fd143, %fd136;
	selp.f64 	%fd168, %fd143, %fd136, %p30;
	selp.b32 	%r33, %r4, %r65, %p30;
	selp.b32 	%r65, %r4, %r33, %p29;
	add.s64 	%rd50, %rd50, 2048;
$L__BB0_12:
	and.b64  	%rd43, %rd7, 1024;
	setp.ne.s64 	%p31, %rd43, 0;
	@%p31 bra 	$L__BB0_14;
	shl.b64 	%rd44, %rd50, 4;
	add.s64 	%rd45, %rd1, %rd44;
	ld.global.f64 	%fd144, [%rd45];
	sub.f64 	%fd145, %fd1, %fd144;
	ld.global.f64 	%fd146, [%rd45+8];
	sub.f64 	%fd147, %fd2, %fd146;
	mul.f64 	%fd148, %fd147, %fd147;
	fma.rn.f64 	%fd149, %fd145, %fd145, %fd148;
	sqrt.rn.f64 	%fd150, %fd149;
	setp.gt.f64 	%p32, %fd150, %fd168;
	selp.f64 	%fd168, %fd150, %fd168, %p32;
	selp.b32 	%r65, %r4, %r65, %p32;
$L__BB0_14:
	cvt.u32.u64 	%r34, %rd4;
	setp.gt.u32 	%p33, %r34, 511;
	st.shared.f64 	[%r2], %fd168;
	st.shared.u32 	[%r2+8], %r65;
	bar.sync 	0;
	@%p33 bra 	$L__BB0_17;
	ld.shared.f64 	%fd151, [%r2];
	ld.shared.f64 	%fd15, [%r2+8192];
	setp.geu.f64 	%p34, %fd151, %fd15;
	@%p34 bra 	$L__BB0_17;
	st.shared.f64 	[%r2], %fd15;
	ld.shared.u32 	%r35, [%r2+8200];
	st.shared.u32 	[%r2+8], %r35;
$L__BB0_17:
	setp.gt.u32 	%p35, %r34, 255;
	bar.sync 	0;
	@%p35 bra 	$L__BB0_20;
	ld.shared.f64 	%fd152, [%r2];
	ld.shared.f64 	%fd16, [%r2+4096];
	setp.geu.f64 	%p36, %fd152, %fd16;
	@%p36 bra 	$L__BB0_20;
	st.shared.f64 	[%r2], %fd16;
	ld.shared.u32 	%r37, [%r2+4104];
	st.shared.u32 	[%r2+8], %r37;
$L__BB0_20:
	setp.gt.u32 	%p37, %r34, 127;
	bar.sync 	0;
	@%p37 bra 	$L__BB0_23;
	ld.shared.f64 	%fd153, [%r2];
	ld.shared.f64 	%fd17, [%r2+2048];
	setp.geu.f64 	%p38, %fd153, %fd17;
	@%p38 bra 	$L__BB0_23;
	st.shared.f64 	[%r2], %fd17;
	ld.shared.u32 	%r39, [%r2+2056];
	st.shared.u32 	[%r2+8], %r39;
$L__BB0_23:
	setp.gt.u32 	%p39, %r34, 63;
	bar.sync 	0;
	@%p39 bra 	$L__BB0_26;
	ld.shared.f64 	%fd154, [%r2];
	ld.shared.f64 	%fd18, [%r2+1024];
	setp.geu.f64 	%p40, %fd154, %fd18;
	@%p40 bra 	$L__BB0_26;
	st.shared.f64 	[%r2], %fd18;
	ld.shared.u32 	%r41, [%r2+1032];
	st.shared.u32 	[%r2+8], %r41;
$L__BB0_26:
	setp.gt.u32 	%p41, %r34, 31;
	bar.sync 	0;
	@%p41 bra 	$L__BB0_29;
	ld.shared.f64 	%fd155, [%r2];
	ld.shared.f64 	%fd19, [%r2+512];
	setp.geu.f64 	%p42, %fd155, %fd19;
	@%p42 bra 	$L__BB0_29;
	st.shared.f64 	[%r2], %fd19;
	ld.shared.u32 	%r43, [%r2+520];
	st.shared.u32 	[%r2+8], %r43;
$L__BB0_29:
	setp.gt.u32 	%p43, %r34, 15;
	bar.sync 	0;
	@%p43 bra 	$L__BB0_32;
	ld.shared.f64 	%fd156, [%r2];
	ld.shared.f64 	%fd20, [%r2+256];
	setp.geu.f64 	%p44, %fd156, %fd20;
	@%p44 bra 	$L__BB0_32;
	st.shared.f64 	[%r2], %fd20;
	ld.shared.u32 	%r45, [%r2+264];
	st.shared.u32 	[%r2+8], %r45;
$L__BB0_32:
	setp.gt.u32 	%p45, %r34, 7;
	bar.sync 	0;
	@%p45 bra 	$L__BB0_35;
	ld.shared.f64 	%fd157, [%r2];
	ld.shared.f64 	%fd21, [%r2+128];
	setp.geu.f64 	%p46, %fd157, %fd21;
	@%p46 bra 	$L__BB0_35;
	st.shared.f64 	[%r2], %fd21;
	ld.shared.u32 	%r47, [%r2+136];
	st.shared.u32 	[%r2+8], %r47;
$L__BB0_35:
	setp.gt.u32 	%p47, %r34, 3;
	bar.sync 	0;
	@%p47 bra 	$L__BB0_38;
	ld.shared.f64 	%fd158, [%r2];
	ld.shared.f64 	%fd22, [%r2+64];
	setp.geu.f64 	%p48, %fd158, %fd22;
	@%p48 bra 	$L__BB0_38;
	st.shared.f64 	[%r2], %fd22;
	ld.shared.u32 	%r49, [%r2+72];
	st.shared.u32 	[%r2+8], %r49;
$L__BB0_38:
	setp.gt.u32 	%p49, %r34, 1;
	bar.sync 	0;
	@%p49 bra 	$L__BB0_41;
	ld.shared.f64 	%fd159, [%r2];
	ld.shared.f64 	%fd23, [%r2+32];
	setp.geu.f64 	%p50, %fd159, %fd23;
	@%p50 bra 	$L__BB0_41;
	st.shared.f64 	[%r2], %fd23;
	ld.shared.u32 	%r51, [%r2+40];
	st.shared.u32 	[%r2+8], %r51;
$L__BB0_41:
	setp.ne.s32 	%p51, %r34, 0;
	bar.sync 	0;
	@%p51 bra 	$L__BB0_44;
	ld.shared.f64 	%fd160, [%r2];
	ld.shared.f64 	%fd24, [shrResult+16];
	setp.geu.f64 	%p52, %fd160, %fd24;
	@%p52 bra 	$L__BB0_44;
	st.shared.f64 	[%r2], %fd24;
	ld.shared.u32 	%r53, [shrResult+24];
	st.shared.u32 	[%r2+8], %r53;
$L__BB0_44:
	setp.ne.s32 	%p53, %r34, 0;
	bar.sync 	0;
	@%p53 bra 	$L__BB0_50;
	ld.global.f64 	%fd25, [%rd5];
	setp.neu.f64 	%p54, %fd25, 0dC059000000000000;
	@%p54 bra 	$L__BB0_48;
	ld.global.u32 	%r55, [%rd5+8];
	setp.ne.s32 	%p55, %r55, -1;
	@%p55 bra 	$L__BB0_48;
	ld.shared.f64 	%fd169, [shrResult];
	bra.uni 	$L__BB0_49;
$L__BB0_48:
	ld.shared.f64 	%fd169, [shrResult];
	setp.leu.f64 	%p56, %fd25, %fd169;
	@%p56 bra 	$L__BB0_50;
$L__BB0_49:
	st.global.f64 	[%rd5], %fd169;
	ld.shared.u32 	%r56, [shrResult+8];
	st.global.u32 	[%rd5+8], %r56;
$L__BB0_50:
	add.s64 	%rd46, %rd46, %rd6;
	setp.lt.u64 	%p57, %rd46, %rd2;
	@%p57 bra 	$L__BB0_2;
$L__BB0_51:
	ret;

}


// ===== COMPILED SASS (sm_100) =====

	.target	sm_100

	.elftype	@"ET_EXEC"


//--------------------- .note.nv.tkinfo           --------------------------
	.section	.note.nv.tkinfo,"",@"SHT_NOTE"
	.sectionflags	@"SHF_NOTE_NV_TKINFO"
	.tkinfo
        /*0018*/ 	.word	0x00000002
        /*0030*/ 	.string	""
        /*0030*/ 	.string	"ptxas"
        /*0030*/ 	.string	"Cuda compilation tools, release 13.0, V13.0.88"
        /*0030*/ 	.string	"Build cuda_13.0.r13.0/compiler.36424714_0"
        /*0030*/ 	.string	"-arch sm_100 -m 64 "



//--------------------- .note.nv.cuinfo           --------------------------
	.section	.note.nv.cuinfo,"",@"SHT_NOTE"
	.sectionflags	@"SHF_NOTE_NV_CUINFO"
        /*0018*/ 	.short	0x0002
        /*001a*/ 	.short	0x0064
        /*001c*/ 	.short	0x0082
	.zero		2


//--------------------- .nv.info                  --------------------------
	.section	.nv.info,"",@"SHT_CUDA_INFO"
	.align	4


	//----- nvinfo : EIATTR_REGCOUNT
	.align		4
        /*0000*/ 	.byte	0x04, 0x2f
        /*0002*/ 	.short	(.L_2 - .L_1)
	.align		4
.L_1:
        /*0004*/ 	.word	index@(metricCenter)
        /*0008*/ 	.word	0x00000032


	//----- nvinfo : EIATTR_FRAME_SIZE
	.align		4
.L_2:
        /*000c*/ 	.byte	0x04, 0x11
        /*000e*/ 	.short	(.L_4 - .L_3)
	.align		4
.L_3:
        /*0010*/ 	.word	index@($__internal_0_$__cuda_sm20_dsqrt_rn_f64_mediumpath_v1)
        /*0014*/ 	.word	0x00000000


	//----- nvinfo : EIATTR_FRAME_SIZE
	.align		4
.L_4:
        /*0018*/ 	.byte	0x04, 0x11
        /*001a*/ 	.short	(.L_6 - .L_5)
	.align		4
.L_5:
        /*001c*/ 	.word	index@(metricCenter)
        /*0020*/ 	.word	0x00000000


	//----- nvinfo : EIATTR_MIN_STACK_SIZE
	.align		4
.L_6:
        /*0024*/ 	.byte	0x04, 0x12
        /*0026*/ 	.short	(.L_8 - .L_7)
	.align		4
.L_7:
        /*0028*/ 	.word	index@(metricCenter)
        /*002c*/ 	.word	0x00000000
.L_8:


//--------------------- .nv.compat                --------------------------
	.section	.nv.compat,"",@"SHT_CUDA_COMPAT_INFO"
	.align	4
        /*0000*/ 	.byte	0x02, 0x09, 0x00, 0x00, 0x02, 0x02, 0x01, 0x00, 0x02, 0x05, 0x05, 0x00, 0x03, 0x07, 0x01, 0x01
        /*0010*/ 	.byte	0x02, 0x03, 0x00, 0x00, 0x02, 0x06, 0x01, 0x00, 0x04, 0x0b, 0x08, 0x00, 0x01, 0x00, 0x00, 0x00
        /*0020*/ 	.byte	0x00, 0x00, 0x00, 0x00


//--------------------- .nv.info.metricCenter     --------------------------
	.section	.nv.info.metricCenter,"",@"SHT_CUDA_INFO"
	.sectionflags	@""
	.align	4


	//----- nvinfo : EIATTR_CUDA_API_VERSION
	.align		4
        /*0000*/ 	.byte	0x04, 0x37
        /*0002*/ 	.short	(.L_10 - .L_9)
.L_9:
        /*0004*/ 	.word	0x00000082


	//----- nvinfo : EIATTR_KPARAM_INFO
	.align		4
.L_10:
        /*0008*/ 	.byte	0x04, 0x17
        /*000a*/ 	.short	(.L_12 - .L_11)
.L_11:
        /*000c*/ 	.word	0x00000000
        /*0010*/ 	.short	0x0001
        /*0012*/ 	.short	0x0008
        /*0014*/ 	.byte	0x00, 0xf0, 0x11, 0x00


	//----- nvinfo : EIATTR_KPARAM_INFO
	.align		4
.L_12:
        /*0018*/ 	.byte	0x04, 0x17
        /*001a*/ 	.short	(.L_14 - .L_13)
.L_13:
        /*001c*/ 	.word	0x00000000
        /*0020*/ 	.short	0x0000
        /*0022*/ 	.short	0x0000
        /*0024*/ 	.byte	0x00, 0xf5, 0x21, 0x00


	//----- nvinfo : EIATTR_SPARSE_MMA_MASK
	.align		4
.L_14:
        /*0028*/ 	.byte	0x03, 0x50
        /*002a*/ 	.short	0x0000


	//----- nvinfo : EIATTR_MAXREG_COUNT
	.align		4
        /*002c*/ 	.byte	0x03, 0x1b
        /*002e*/ 	.short	0x00ff


	//----- nvinfo : EIATTR_NUM_BARRIERS
	.align		4
        /*0030*/ 	.byte	0x02, 0x4c
        /*0032*/ 	.byte	0x01
	.zero		1


	//----- nvinfo : EIATTR_MERCURY_ISA_VERSION
	.align		4
        /*0034*/ 	.byte	0x03, 0x5f
        /*0036*/ 	.short	0x0101


	//----- nvinfo : EIATTR_VRC_CTA_INIT_COUNT
	.align		4
        /*0038*/ 	.byte	0x02, 0x4a
	.zero		1
	.zero		1


	//----- nvinfo : EIATTR_EXIT_INSTR_OFFSETS
	.align		4
        /*003c*/ 	.byte	0x04, 0x1c
        /*003e*/ 	.short	(.L_16 - .L_15)


	//   ....[0]....
.L_15:
        /*0040*/ 	.word	0x00000040


	//   ....[1]....
        /*0044*/ 	.word	0x00002ff0


	//----- nvinfo : EIATTR_CRS_STACK_SIZE
	.align		4
.L_16:
        /*0048*/ 	.byte	0x04, 0x1e
        /*004a*/ 	.short	(.L_18 - .L_17)
.L_17:
        /*004c*/ 	.word	0x00000000


	//----- nvinfo : EIATTR_CBANK_PARAM_SIZE
	.align		4
.L_18:
        /*0050*/ 	.byte	0x03, 0x19
        /*0052*/ 	.short	0x000c


	//----- nvinfo : EIATTR_PARAM_CBANK
	.align		4
        /*0054*/ 	.byte	0x04, 0x0a
        /*0056*/ 	.short	(.L_20 - .L_19)
	.align		4
.L_19:
        /*0058*/ 	.word	index@(.nv.constant0.metricCenter)
        /*005c*/ 	.short	0x0380
        /*005e*/ 	.short	0x000c


	//----- nvinfo : EIATTR_SW_WAR
	.align		4
.L_20:
        /*0060*/ 	.byte	0x04, 0x36
        /*0062*/ 	.short	(.L_22 - .L_21)
.L_21:
        /*0064*/ 	.word	0x00000008
.L_22:


//--------------------- .nv.callgraph             --------------------------
	.section	.nv.callgraph,"",@"SHT_CUDA_CALLGRAPH"
	.align	4
	.sectionentsize	8
	.align		4
        /*0000*/ 	.word	0x00000000
	.align		4
        /*0004*/ 	.word	0xffffffff
	.align		4
        /*0008*/ 	.word	0x00000000
	.align		4
        /*000c*/ 	.word	0xfffffffe
	.align		4
        /*0010*/ 	.word	0x00000000
	.align		4
        /*0014*/ 	.word	0xfffffffd
	.align		4
        /*0018*/ 	.word	0x00000000
	.align		4
        /*001c*/ 	.word	0xfffffffc


//--------------------- .nv.constant4             --------------------------
	.section	.nv.constant4,"a",@progbits
	.align	8
	.align		8
.nv.constant4:
        /*0000*/ 	.dword	devResult


//--------------------- .text.metricCenter        --------------------------
	.section	.text.metricCenter,"ax",@progbits
	.align	128
        .global         metricCenter
        .type           metricCenter,@function
        .size           metricCenter,(.L_x_69 - metricCenter)
        .other          metricCenter,@"STO_CUDA_ENTRY STV_DEFAULT"
metricCenter:
.text.metricCenter:
[----:B------:R-:W-:Y:S01]  /*0000*/  LDC R1, c[0x0][0x37c] ;  /* 0x0000df00ff017b82 */ /* 0x000fe20000000800 */
[----:B------:R-:W0:Y:S07]  /*0010*/  S2R R9, SR_CTAID.X ;  /* 0x0000000000097919 */ /* 0x000e2e0000002500 */
[----:B------:R-:W0:Y:S02]  /*0020*/  LDC R15, c[0x0][0x388] ;  /* 0x0000e200ff0f7b82 */ /* 0x000e240000000800 */
[----:B0-----:R-:W-:-:S13]  /*0030*/  ISETP.GE.U32.AND P0, PT, R9, R15, PT ;  /* 0x0000000f0900720c */ /* 0x001fda0003f06070 */
[----:B------:R-:W-:Y:S05]  /*0040*/  @P0 EXIT ;  /* 0x000000000000094d */ /* 0x000fea0003800000 */
[----:B------:R-:W0:Y:S01]  /*0050*/  S2R R32, SR_TID.X ;  /* 0x0000000000207919 */ /* 0x000e220000002100 */
[----:B------:R-:W1:Y:S01]  /*0060*/  LDC.64 R2, c[0x0][0x380] ;  /* 0x0000e000ff027b82 */ /* 0x000e620000000a00 */
[----:B------:R-:W-:Y:S01]  /*0070*/  UMOV UR4, 0x400 ;  /* 0x0000040000047882 */ /* 0x000fe20000000000 */
[----:B------:R-:W-:Y:S01]  /*0080*/  IMAD.MOV.U32 R8, RZ, RZ, RZ ;  /* 0x000000ffff087224 */ /* 0x000fe200078e00ff */
[----:B------:R-:W2:Y:S01]  /*0090*/  LDCU UR6, c[0x0][0x370] ;  /* 0x00006e00ff0677ac */ /* 0x000ea20008000800 */
[----:B------:R-:W3:Y:S04]  /*00a0*/  LDCU.64 UR8, c[0x0][0x358] ;  /* 0x00006b00ff0877ac */ /* 0x000ee80008000a00 */
[----:B------:R-:W4:Y:S08]  /*00b0*/  S2UR UR5, SR_CgaCtaId ;  /* 0x00000000000579c3 */ /* 0x000f300000008800 */
[----:B------:R-:W5:Y:S01]  /*00c0*/  LDC.64 R16, c[0x4][RZ] ;  /* 0x01000000ff107b82 */ /* 0x000f620000000a00 */
[----:B0-----:R-:W-:Y:S01]  /*00d0*/  LOP3.LUT R14, RZ, R32, RZ, 0x33, !PT ;  /* 0x00000020ff0e7212 */ /* 0x001fe200078e33ff */
[----:B-1----:R-:W-:Y:S01]  /*00e0*/  IMAD.WIDE.U32 R2, R32, 0x10, R2 ;  /* 0x0000001020027825 */ /* 0x002fe200078e0002 */
[----:B----4-:R-:W-:-:S02]  /*00f0*/  ULEA UR4, UR5, UR4, 0x18 ;  /* 0x0000000405047291 */ /* 0x010fc4000f8ec0ff */
[----:B------:R-:W-:Y:S02]  /*0100*/  IADD3 R14, P0, PT, R14, R15, RZ ;  /* 0x0000000f0e0e7210 */ /* 0x000fe40007f1e0ff */
[----:B------:R-:W-:Y:S02]  /*0110*/  SHF.R.S32.HI R15, RZ, 0x1f, R15 ;  /* 0x0000001fff0f7819 */ /* 0x000fe4000001140f */
[----:B------:R-:W-:Y:S01]  /*0120*/  LEA R7, R32, UR4, 0x4 ;  /* 0x0000000420077c11 */ /* 0x000fe2000f8e20ff */
[----:B-----5:R-:W-:Y:S01]  /*0130*/  IMAD.WIDE.U32 R16, R9, 0x10, R16 ;  /* 0x0000001009107825 */ /* 0x020fe200078e0010 */
[----:B------:R-:W-:Y:S02]  /*0140*/  IADD3.X R13, PT, PT, R15, -0x1, RZ, P0, !PT ;  /* 0xffffffff0f0d7810 */ /* 0x000fe400007fe4ff */
[----:B------:R-:W-:Y:S02]  /*0150*/  IADD3 R12, P0, PT, R2, 0x10000, RZ ;  /* 0x00010000020c7810 */ /* 0x000fe40007f1e0ff */
[----:B------:R-:W-:-:S03]  /*0160*/  SHF.R.U64 R10, R14, 0xa, R13 ;  /* 0x0000000a0e0a7819 */ /* 0x000fc6000000120d */
[----:B------:R-:W-:Y:S02]  /*0170*/  IMAD.X R11, RZ, RZ, R3, P0 ;  /* 0x000000ffff0b7224 */ /* 0x000fe400000e0603 */
[----:B------:R-:W-:-:S05]  /*0180*/  VIADD R10, R10, 0x1 ;  /* 0x000000010a0a7836 */ /* 0x000fca0000000000 */
[----:B--23--:R-:W-:-:S07]  /*0190*/  LOP3.LUT R6, R10, 0x7, RZ, 0xc0, !PT ;  /* 0x000000070a067812 */ /* 0x00cfce00078ec0ff */
.L_x_63:
[----:B0-----:R-:W0:Y:S01]  /*01a0*/  LDCU UR4, c[0x0][0x388] ;  /* 0x00007100ff0477ac */ /* 0x001e220008000800 */
[----:B------:R-:W-:Y:S01]  /*01b0*/  BSSY.RECONVERGENT B0, `(.L_x_0) ;  /* 0x0000253000007945 */ /* 0x000fe20003800200 */
[----:B------:R-:W-:Y:S02]  /*01c0*/  IMAD.MOV.U32 R28, RZ, RZ, 0x0 ;  /* 0x00000000ff1c7424 */ /* 0x000fe400078e00ff */
[----:B------:R-:W-:Y:S01]  /*01d0*/  IMAD.MOV.U32 R29, RZ, RZ, -0x40100000 ;  /* 0xbff00000ff1d7424 */ /* 0x000fe200078e00ff */
[----:B0-----:R-:W-:-:S13]  /*01e0*/  ISETP.GE.U32.AND P0, PT, R32, UR4, PT ;  /* 0x0000000420007c0c */ /* 0x001fda000bf06070 */
[----:B--2345:R-:W-:Y:S05]  /*01f0*/  @P0 BRA `(.L_x_1) ;  /* 0x0000002400380947 */ /* 0x03cfea0003800000 */
[----:B------:R-:W0:Y:S02]  /*0200*/  LDC.64 R2, c[0x0][0x380] ;  /* 0x0000e000ff027b82 */ /* 0x000e240000000a00 */
[----:B0-----:R-:W-:-:S04]  /*0210*/  LEA R2, P0, R9, R2, 0x4 ;  /* 0x0000000209027211 */ /* 0x001fc800078020ff */
[----:B------:R-:W-:-:S05]  /*0220*/  LEA.HI.X R3, R9, R3, R8, 0x4, P0 ;  /* 0x0000000309037211 */ /* 0x000fca00000f2408 */
[----:B------:R0:W5:Y:S04]  /*0230*/  LDG.E.64 R18, desc[UR8][R2.64] ;  /* 0x0000000802127981 */ /* 0x000168000c1e1b00 */
[----:B------:R0:W5:Y:S01]  /*0240*/  LDG.E.64 R20, desc[UR8][R2.64+0x8] ;  /* 0x0000080802147981 */ /* 0x000162000c1e1b00 */
[----:B------:R-:W-:Y:S01]  /*0250*/  ISETP.GE.U32.AND P0, PT, R14, 0x1c00, PT ;  /* 0x00001c000e00780c */ /* 0x000fe20003f06070 */
[----:B------:R-:W-:Y:S01]  /*0260*/  BSSY.RECONVERGENT B2, `(.L_x_2) ;  /* 0x0000133000027945 */ /* 0x000fe20003800200 */
[----:B------:R-:W-:Y:S02]  /*0270*/  HFMA2 R4, -RZ, RZ, 0, 0 ;  /* 0x00000000ff047431 */ /* 0x000fe400000001ff */
[----:B------:R-:W-:Y:S01]  /*0280*/  IMAD.MOV.U32 R5, RZ, RZ, R32 ;  /* 0x000000ffff057224 */ /* 0x000fe200078e0020 */
[----:B------:R-:W-:Y:S01]  /*0290*/  ISETP.GE.U32.AND.EX P0, PT, R13, RZ, PT, P0 ;  /* 0x000000ff0d00720c */ /* 0x000fe20003f06100 */
[----:B------:R-:W-:-:S02]  /*02a0*/  IMAD.MOV.U32 R28, RZ, RZ, 0x0 ;  /* 0x00000000ff1c7424 */ /* 0x000fc400078e00ff */
[----:B------:R-:W-:-:S10]  /*02b0*/  IMAD.MOV.U32 R29, RZ, RZ, -0x40100000 ;  /* 0xbff00000ff1d7424 */ /* 0x000fd400078e00ff */
[----:B0-----:R-:W-:Y:S05]  /*02c0*/  @!P0 BRA `(.L_x_3) ;  /* 0x0000001000b08947 */ /* 0x001fea0003800000 */
[----:B------:R-:W-:Y:S01]  /*02d0*/  SHF.R.U64 R10, R14, 0xa, R13 ;  /* 0x0000000a0e0a7819 */ /* 0x000fe2000000120d */
[----:B------:R-:W-:Y:S01]  /*02e0*/  IMAD.MOV.U32 R22, RZ, RZ, R12 ;  /* 0x000000ffff167224 */ /* 0x000fe200078e000c */
[----:B------:R-:W-:Y:S01]  /*02f0*/  MOV R28, 0x0 ;  /* 0x00000000001c7802 */ /* 0x000fe20000000f00 */
[----:B------:R-:W-:Y:S01]  /*0300*/  IMAD.MOV.U32 R23, RZ, RZ, R11 ;  /* 0x000000ffff177224 */ /* 0x000fe200078e000b */
[----:B------:R-:W-:Y:S01]  /*0310*/  IADD3 R10, P0, PT, R10, 0x1, RZ ;  /* 0x000000010a0a7810 */ /* 0x000fe20007f1e0ff */
[----:B------:R-:W-:Y:S02]  /*0320*/  IMAD.MOV.U32 R5, RZ, RZ, R32 ;  /* 0x000000ffff057224 */ /* 0x000fe400078e0020 */
[----:B------:R-:W-:Y:S01]  /*0330*/  IMAD.MOV.U32 R4, RZ, RZ, RZ ;  /* 0x000000ffff047224 */ /* 0x000fe200078e00ff */
[----:B------:R-:W-:Y:S01]  /*0340*/  LEA.HI.X R2, R13, RZ, RZ, 0x16, P0 ;  /* 0x000000ff0d027211 */ /* 0x000fe200000fb4ff */
[----:B------:R-:W-:Y:S01]  /*0350*/  IMAD.MOV.U32 R29, RZ, RZ, -0x40100000 ;  /* 0xbff00000ff1d7424 */ /* 0x000fe200078e00ff */
[----:B------:R-:W-:-:S02]  /*0360*/  LOP3.LUT R3, R10, 0xfffffff8, RZ, 0xc0, !PT ;  /* 0xfffffff80a037812 */ /* 0x000fc400078ec0ff */
[----:B------:R-:W-:-:S07]  /*0370*/  LOP3.LUT R2, R2, 0x7fffff, RZ, 0xc0, !PT ;  /* 0x007fffff02027812 */ /* 0x000fce00078ec0ff */
.L_x_20:
[----:B------:R-:W2:Y:S04]  /*0380*/  LDG.E.64 R42, desc[UR8][R22.64+-0xfff8] ;  /* 0xff000808162a7981 */ /* 0x000ea8000c1e1b00 */
[----:B------:R-:W3:Y:S01]  /*0390*/  LDG.E.64 R24, desc[UR8][R22.64+-0x10000] ;  /* 0xff00000816187981 */ /* 0x000ee2000c1e1b00 */
[----:B------:R-:W-:Y:S01]  /*03a0*/  BSSY.RECONVERGENT B3, `(.L_x_4) ;  /* 0x000001c000037945 */ /* 0x000fe20003800200 */
[----:B--2--5:R-:W-:Y:S02]  /*03b0*/  DADD R42, R20, -R42 ;  /* 0x00000000142a7229 */ /* 0x024fe4000000082a */
[----:B---3--:R-:W-:-:S06]  /*03c0*/  DADD R24, R18, -R24 ;  /* 0x0000000012187229 */ /* 0x008fcc0000000818 */
[----:B------:R-:W-:-:S08]  /*03d0*/  DMUL R42, R42, R42 ;  /* 0x0000002a2a2a7228 */ /* 0x000fd00000000000 */
[----:B------:R-:W-:Y:S01]  /*03e0*/  DFMA R42, R24, R24, R42 ;  /* 0x00000018182a722b */ /* 0x000fe2000000002a */
[----:B------:R-:W-:Y:S02]  /*03f0*/  IMAD.MOV.U32 R24, RZ, RZ, 0x0 ;  /* 0x00000000ff187424 */ /* 0x000fe400078e00ff */
[----:B------:R-:W-:-:S03]  /*0400*/  IMAD.MOV.U32 R25, RZ, RZ, 0x3fd80000 ;  /* 0x3fd80000ff197424 */ /* 0x000fc600078e00ff */
[----:B------:R-:W0:Y:S04]  /*0410*/  MUFU.RSQ64H R31, R43 ;  /* 0x0000002b001f7308 */ /* 0x000e280000001c00 */
[----:B------:R-:W-:-:S05]  /*0420*/  VIADD R30, R43, 0xfcb00000 ;  /* 0xfcb000002b1e7836 */ /* 0x000fca0000000000 */
[----:B------:R-:W-:Y:S01]  /*0430*/  ISETP.GE.U32.AND P0, PT, R30, 0x7ca00000, PT ;  /* 0x7ca000001e00780c */ /* 0x000fe20003f06070 */
[----:B0-----:R-:W-:-:S08]  /*0440*/  DMUL R26, R30, R30 ;  /* 0x0000001e1e1a7228 */ /* 0x001fd00000000000 */
[----:B------:R-:W-:-:S08]  /*0450*/  DFMA R26, R42, -R26, 1 ;  /* 0x3ff000002a1a742b */ /* 0x000fd0000000081a */
[----:B------:R-:W-:Y:S02]  /*0460*/  DFMA R24, R26, R24, 0.5 ;  /* 0x3fe000001a18742b */ /* 0x000fe40000000018 */
[----:B------:R-:W-:-:S08]  /*0470*/  DMUL R34, R30, R26 ;  /* 0x0000001a1e227228 */ /* 0x000fd00000000000 */
[----:B------:R-:W-:-:S08]  /*0480*/  DFMA R34, R24, R34, R30 ;  /* 0x000000221822722b */ /* 0x000fd0000000001e */
[----:B------:R-:W-:Y:S02]  /*0490*/  DMUL R38, R42, R34 ;  /* 0x000000222a267228 */ /* 0x000fe40000000000 */
[----:B------:R-:W-:Y:S02]  /*04a0*/  VIADD R25, R35, 0xfff00000 ;  /* 0xfff0000023197836 */ /* 0x000fe40000000000 */
[----:B------:R-:W-:-:S04]  /*04b0*/  IMAD.MOV.U32 R24, RZ, RZ, R34 ;  /* 0x000000ffff187224 */ /* 0x000fc800078e0022 */
[----:B------:R-:W-:-:S08]  /*04c0*/  DFMA R36, R38, -R38, R42 ;  /* 0x800000262624722b */ /* 0x000fd0000000002a */
[----:B------:R-:W-:Y:S01]  /*04d0*/  DFMA R26, R36, R24, R38 ;  /* 0x00000018241a722b */ /* 0x000fe20000000026 */
[----:B------:R-:W-:Y:S10]  /*04e0*/  @!P0 BRA `(.L_x_5) ;  /* 0x00000000001c8947 */ /* 0x000ff40003800000 */
[----:B------:R-:W-:Y:S01]  /*04f0*/  MOV R0, R34 ;  /* 0x0000002200007202 */ /* 0x000fe20000000f00 */
[----:B------:R-:W-:Y:S01]  /*0500*/  IMAD.MOV.U32 R31, RZ, RZ, R43 ;  /* 0x000000ffff1f7224 */ /* 0x000fe200078e002b */
[----:B------:R-:W-:Y:S01]  /*0510*/  MOV R34, 0x540 ;  /* 0x0000054000227802 */ /* 0x000fe20000000f00 */
[----:B------:R-:W-:-:S07]  /*0520*/  IMAD.MOV.U32 R33, RZ, RZ, R25 ;  /* 0x000000ffff217224 */ /* 0x000fce00078e0019 */
[----:B------:R-:W-:Y:S05]  /*0530*/  CALL.REL.NOINC `($__internal_0_$__cuda_sm20_dsqrt_rn_f64_mediumpath_v1) ;  /* 0x0000002800b07944 */ /* 0x000fea0003c00000 */
[----:B------:R-:W-:Y:S02]  /*0540*/  IMAD.MOV.U32 R26, RZ, RZ, R30 ;  /* 0x000000ffff1a7224 */ /* 0x000fe400078e001e */
[----:B------:R-:W-:-:S07]  /*0550*/  IMAD.MOV.U32 R27, RZ, RZ, R31 ;  /* 0x000000ffff1b7224 */ /* 0x000fce00078e001f */
.L_x_5:
[----:B------:R-:W-:Y:S05]  /*0560*/  BSYNC.RECONVERGENT B3 ;  /* 0x0000000000037941 */ /* 0x000fea0003800200 */
.L_x_4:
[----:B------:R-:W2:Y:S04]  /*0570*/  LDG.E.64 R42, desc[UR8][R22.64+-0xbff8] ;  /* 0xff400808162a7981 */ /* 0x000ea8000c1e1b00 */
[----:B------:R-:W3:Y:S01]  /*0580*/  LDG.E.64 R24, desc[UR8][R22.64+-0xc000] ;  /* 0xff40000816187981 */ /* 0x000ee2000c1e1b00 */
[----:B------:R-:W-:Y:S01]  /*0590*/  DSETP.GT.AND P0, PT, R26, R28, PT ;  /* 0x0000001c1a00722a */ /* 0x000fe20003f04000 */
[----:B------:R-:W-:Y:S01]  /*05a0*/  BSSY.RECONVERGENT B3, `(.L_x_6) ;  /* 0x000001e000037945 */ /* 0x000fe20003800200 */
[----:B--2---:R-:W-:Y:S02]  /*05b0*/  DADD R42, R20, -R42 ;  /* 0x00000000142a7229 */ /* 0x004fe4000000082a */
[----:B---3--:R-:W-:-:S06]  /*05c0*/  DADD R24, R18, -R24 ;  /* 0x0000000012187229 */ /* 0x008fcc0000000818 */
[----:B------:R-:W-:-:S08]  /*05d0*/  DMUL R42, R42, R42 ;  /* 0x0000002a2a2a7228 */ /* 0x000fd00000000000 */
[----:B------:R-:W-:Y:S01]  /*05e0*/  DFMA R42, R24, R24, R42 ;  /* 0x00000018182a722b */ /* 0x000fe2000000002a */
[----:B------:R-:W-:Y:S01]  /*05f0*/  IMAD.MOV.U32 R24, RZ, RZ, 0x0 ;  /* 0x00000000ff187424 */ /* 0x000fe200078e00ff */
[----:B------:R-:W-:-:S04]  /*0600*/  MOV R25, 0x3fd80000 ;  /* 0x3fd8000000197802 */ /* 0x000fc80000000f00 */
[----:B------:R-:W0:Y:S04]  /*0610*/  MUFU.RSQ64H R31, R43 ;  /* 0x0000002b001f7308 */ /* 0x000e280000001c00 */
[----:B------:R-:W-:-:S05]  /*0620*/  VIADD R30, R43, 0xfcb00000 ;  /* 0xfcb000002b1e7836 */ /* 0x000fca0000000000 */
[----:B------:R-:W-:Y:S01]  /*0630*/  ISETP.GE.U32.AND P1, PT, R30, 0x7ca00000, PT ;  /* 0x7ca000001e00780c */ /* 0x000fe20003f26070 */
[----:B0-----:R-:W-:-:S08]  /*0640*/  DMUL R34, R30, R30 ;  /* 0x0000001e1e227228 */ /* 0x001fd00000000000 */
[----:B------:R-:W-:-:S08]  /*0650*/  DFMA R34, R42, -R34, 1 ;  /* 0x3ff000002a22742b */ /* 0x000fd00000000822 */
[----:B------:R-:W-:Y:S02]  /*0660*/  DFMA R24, R34, R24, 0.5 ;  /* 0x3fe000002218742b */ /* 0x000fe40000000018 */
[----:B------:R-:W-:-:S08]  /*0670*/  DMUL R46, R30, R34 ;  /* 0x000000221e2e7228 */ /* 0x000fd00000000000 */
[----:B------:R-:W-:Y:S01]  /*0680*/  DFMA R46, R24, R46, R30 ;  /* 0x0000002e182e722b */ /* 0x000fe2000000001e */
[----:B------:R-:W-:Y:S02]  /*0690*/  FSEL R24, R26, R28, P0 ;  /* 0x0000001c1a187208 */ /* 0x000fe40000000000 */
[----:B------:R-:W-:-:S05]  /*06a0*/  FSEL R25, R27, R29, P0 ;  /* 0x0000001d1b197208 */ /* 0x000fca0000000000 */
[----:B------:R-:W-:Y:S02]  /*06b0*/  DMUL R38, R42, R46 ;  /* 0x0000002e2a267228 */ /* 0x000fe40000000000 */
[----:B------:R-:W-:Y:S02]  /*06c0*/  VIADD R35, R47, 0xfff00000 ;  /* 0xfff000002f237836 */ /* 0x000fe40000000000 */
[----:B------:R-:W-:-:S04]  /*06d0*/  IMAD.MOV.U32 R34, RZ, RZ, R46 ;  /* 0x000000ffff227224 */ /* 0x000fc800078e002e */
[----:B------:R-:W-:-:S08]  /*06e0*/  DFMA R36, R38, -R38, R42 ;  /* 0x800000262624722b */ /* 0x000fd0000000002a */
[----:B------:R-:W-:Y:S01]  /*06f0*/  DFMA R44, R36, R34, R38 ;  /* 0x00000022242c722b */ /* 0x000fe20000000026 */
[----:B------:R-:W-:Y:S10]  /*0700*/  @!P1 BRA `(.L_x_7) ;  /* 0x00000000001c9947 */ /* 0x000ff40003800000 */
[----:B------:R-:W-:Y:S01]  /*0710*/  IMAD.MOV.U32 R0, RZ, RZ, R46 ;  /* 0x000000ffff007224 */ /* 0x000fe200078e002e */
[----:B------:R-:W-:Y:S01]  /*0720*/  MOV R34, 0x760 ;  /* 0x0000076000227802 */ /* 0x000fe20000000f00 */
[----:B------:R-:W-:Y:S02]  /*0730*/  IMAD.MOV.U32 R31, RZ, RZ, R43 ;  /* 0x000000ffff1f7224 */ /* 0x000fe400078e002b */
[----:B------:R-:W-:-:S07]  /*0740*/  IMAD.MOV.U32 R33, RZ, RZ, R35 ;  /* 0x000000ffff217224 */ /* 0x000fce00078e0023 */
[----:B------:R-:W-:Y:S05]  /*0750*/  CALL.REL.NOINC `($__internal_0_$__cuda_sm20_dsqrt_rn_f64_mediumpath_v1) ;  /* 0x0000002800287944 */ /* 0x000fea0003c00000 */
[----:B------:R-:W-:Y:S01]  /*0760*/  IMAD.MOV.U32 R44, RZ, RZ, R30 ;  /* 0x000000ffff2c7224 */ /* 0x000fe200078e001e */
[----:B------:R-:W-:-:S07]  /*0770*/  MOV R45, R31 ;  /* 0x0000001f002d7202 */ /* 0x000fce0000000f00 */
.L_x_7:
[----:B------:R-:W-:Y:S05]  /*0780*/  BSYNC.RECONVERGENT B3 ;  /* 0x0000000000037941 */ /* 0x000fea0003800200 */
.L_x_6:
[----:B------:R-:W2:Y:S04]  /*0790*/  LDG.E.64 R42, desc[UR8][R22.64+-0x7ff8] ;  /* 0xff800808162a7981 */ /* 0x000ea8000c1e1b00 */
[----:B------:R-:W3:Y:S01]  /*07a0*/  LDG.E.64 R30, desc[UR8][R22.64+-0x8000] ;  /* 0xff800008161e7981 */ /* 0x000ee2000c1e1b00 */
[----:B------:R-:W-:Y:S01]  /*07b0*/  IMAD.MOV.U32 R34, RZ, RZ, 0x0 ;  /* 0x00000000ff227424 */ /* 0x000fe200078e00ff */
[----:B------:R-:W-:Y:S01]  /*07c0*/  DSETP.GT.AND P1, PT, R44, R24, PT ;  /* 0x000000182c00722a */ /* 0x000fe20003f24000 */
[----:B------:R-:W-:Y:S01]  /*07d0*/  IMAD.MOV.U32 R35, RZ, RZ, 0x3fd80000 ;  /* 0x3fd80000ff237424 */ /* 0x000fe200078e00ff */
[----:B------:R-:W-:Y:S04]  /*07e0*/  BSSY.RECONVERGENT B3, `(.L_x_8) ;  /* 0x000001d000037945 */ /* 0x000fe80003800200 */
[----:B------:R-:W-:Y:S01]  /*07f0*/  DSETP.GT.OR P0, PT, R26, R28, P1 ;  /* 0x0000001c1a00722a */ /* 0x000fe20000f04400 */
[----:B------:R-:W-:-:S02]  /*0800*/  FSEL R24, R44, R24, P1 ;  /* 0x000000182c187208 */ /* 0x000fc40000800000 */
[----:B------:R-:W-:Y:S01]  /*0810*/  FSEL R25, R45, R25, P1 ;  /* 0x000000192d197208 */ /* 0x000fe20000800000 */
[----:B--2---:R-:W-:Y:S02]  /*0820*/  DADD R42, R20, -R42 ;  /* 0x00000000142a7229 */ /* 0x004fe4000000082a */
[----:B---3--:R-:W-:-:S06]  /*0830*/  DADD R30, R18, -R30 ;  /* 0x00000000121e7229 */ /* 0x008fcc000000081e */
[----:B------:R-:W-:-:S08]  /*0840*/  DMUL R42, R42, R42 ;  /* 0x0000002a2a2a7228 */ /* 0x000fd00000000000 */
[----:B------:R-:W-:-:S06]  /*0850*/  DFMA R42, R30, R30, R42 ;  /* 0x0000001e1e2a722b */ /* 0x000fcc000000002a */
        /* <DEDUP_REMOVED lines=14> */
[----:B------:R-:W-:Y:S01]  /*0940*/  IMAD.MOV.U32 R0, RZ, RZ, R34 ;  /* 0x000000ffff007224 */ /* 0x000fe200078e0022 */
[----:B------:R-:W-:Y:S01]  /*0950*/  MOV R31, R43 ;  /* 0x0000002b001f7202 */ /* 0x000fe20000000f00 */
[----:B------:R-:W-:Y:S01]  /*0960*/  IMAD.MOV.U32 R33, RZ, RZ, R27 ;  /* 0x000000ffff217224 */ /* 0x000fe200078e001b */
[----:B------:R-:W-:-:S07]  /*0970*/  MOV R34, 0x990 ;  /* 0x0000099000227802 */ /* 0x000fce0000000f00 */
[----:B------:R-:W-:Y:S05]  /*0980*/  CALL.REL.NOINC `($__internal_0_$__cuda_sm20_dsqrt_rn_f64_mediumpath_v1) ;  /* 0x00000024009c7944 */ /* 0x000fea0003c00000 */
[----:B------:R-:W-:Y:S02]  /*0990*/  IMAD.MOV.U32 R28, RZ, RZ, R30 ;  /* 0x000000ffff1c7224 */ /* 0x000fe400078e001e */
[----:B------:R-:W-:-:S07]  /*09a0*/  IMAD.MOV.U32 R29, RZ, RZ, R31 ;  /* 0x000000ffff1d7224 */ /* 0x000fce00078e001f */
.L_x_9:
[----:B------:R-:W-:Y:S05]  /*09b0*/  BSYNC.RECONVERGENT B3 ;  /* 0x0000000000037941 */ /* 0x000fea0003800200 */
.L_x_8:
        /* <DEDUP_REMOVED lines=21> */
[----:B------:R-:W-:Y:S01]  /*0b10*/  IADD3 R35, PT, PT, R47, -0x100000, RZ ;  /* 0xfff000002f237810 */ /* 0x000fe20007ffe0ff */
[----:B------:R-:W-:-:S05]  /*0b20*/  IMAD.MOV.U32 R34, RZ, RZ, R46 ;  /* 0x000000ffff227224 */ /* 0x000fca00078e002e */
        /* <DEDUP_REMOVED lines=8> */
[----:B------:R-:W-:Y:S02]  /*0bb0*/  IMAD.MOV.U32 R44, RZ, RZ, R30 ;  /* 0x000000ffff2c7224 */ /* 0x000fe400078e001e */
[----:B------:R-:W-:-:S07]  /*0bc0*/  IMAD.MOV.U32 R45, RZ, RZ, R31 ;  /* 0x000000ffff2d7224 */ /* 0x000fce00078e001f */
.L_x_11:
[----:B------:R-:W-:Y:S05]  /*0bd0*/  BSYNC.RECONVERGENT B3 ;  /* 0x0000000000037941 */ /* 0x000fea0003800200 */
.L_x_10:
        /* <DEDUP_REMOVED lines=14> */
[----:B------:R-:W-:-:S04]  /*0cc0*/  IADD3 R30, PT, PT, R43, -0x3500000, RZ ;  /* 0xfcb000002b1e7810 */ /* 0x000fc80007ffe0ff */
[----:B------:R-:W-:Y:S02]  /*0cd0*/  ISETP.GE.U32.AND P3, PT, R30, 0x7ca00000, PT ;  /* 0x7ca000001e00780c */ /* 0x000fe40003f66070 */
        /* <DEDUP_REMOVED lines=18> */
.L_x_13:
[----:B------:R-:W-:Y:S05]  /*0e00*/  BSYNC.RECONVERGENT B3 ;  /* 0x0000000000037941 */ /* 0x000fea0003800200 */
.L_x_12:
        /* <DEDUP_REMOVED lines=21> */
[----:B------:R-:W-:Y:S01]  /*0f60*/  VIADD R35, R47, 0xfff00000 ;  /* 0xfff000002f237836 */ /* 0x000fe20000000000 */
[----:B------:R-:W-:-:S05]  /*0f70*/  MOV R34, R46 ;  /* 0x0000002e00227202 */ /* 0x000fca0000000f00 */
        /* <DEDUP_REMOVED lines=10> */
.L_x_15:
[----:B------:R-:W-:Y:S05]  /*1020*/  BSYNC.RECONVERGENT B3 ;  /* 0x0000000000037941 */ /* 0x000fea0003800200 */
.L_x_14:
[----:B------:R-:W2:Y:S04]  /*1030*/  LDG.E.64 R42, desc[UR8][R22.64+0x8008] ;  /* 0x00800808162a7981 */ /* 0x000ea8000c1e1b00 */
[----:B------:R-:W3:Y:S01]  /*1040*/  LDG.E.64 R30, desc[UR8][R22.64+0x8000] ;  /* 0x00800008161e7981 */ /* 0x000ee2000c1e1b00 */
[----:B------:R-:W-:Y:S01]  /*1050*/  MOV R34, 0x0 ;  /* 0x0000000000227802 */ /* 0x000fe20000000f00 */
[----:B------:R-:W-:Y:S01]  /*1060*/  IMAD.MOV.U32 R35, RZ, RZ, 0x3fd80000 ;  /* 0x3fd80000ff237424 */ /* 0x000fe200078e00ff */
[----:B------:R-:W-:Y:S01]  /*1070*/  DSETP.GT.AND P3, PT, R44, R28, PT ;  /* 0x0000001c2c00722a */ /* 0x000fe20003f64000 */
[----:B------:R-:W-:Y:S05]  /*1080*/  BSSY.RECONVERGENT B3, `(.L_x_16) ;  /* 0x000001d000037945 */ /* 0x000fea0003800200 */
        /* <DEDUP_REMOVED lines=26> */
[----:B------:R-:W-:Y:S01]  /*1230*/  MOV R34, R30 ;  /* 0x0000001e00227202 */ /* 0x000fe20000000f00 */
[----:B------:R-:W-:-:S07]  /*1240*/  IMAD.MOV.U32 R35, RZ, RZ, R31 ;  /* 0x000000ffff237224 */ /* 0x000fce00078e001f */
.L_x_17:
[----:B------:R-:W-:Y:S05]  /*1250*/  BSYNC.RECONVERGENT B3 ;  /* 0x0000000000037941 */ /* 0x000fea0003800200 */
.L_x_16:
[----:B------:R-:W2:Y:S04]  /*1260*/  LDG.E.64 R42, desc[UR8][R22.64+0xc008] ;  /* 0x00c00808162a7981 */ /* 0x000ea8000c1e1b00 */
[----:B------:R-:W3:Y:S01]  /*1270*/  LDG.E.64 R26, desc[UR8][R22.64+0xc000] ;  /* 0x00c00008161a7981 */ /* 0x000ee2000c1e1b00 */
[----:B------:R-:W-:Y:S01]  /*1280*/  DSETP.GT.AND P3, PT, R34, R24, PT ;  /* 0x000000182200722a */ /* 0x000fe20003f64000 */
[----:B------:R-:W-:Y:S05]  /*1290*/  BSSY.RECONVERGENT B3, `(.L_x_18) ;  /* 0x000001e000037945 */ /* 0x000fea0003800200 */
[----:B------:R-:W-:-:S02]  /*12a0*/  FSEL R24, R34, R24, P3 ;  /* 0x0000001822187208 */ /* 0x000fc40001800000 */
[----:B------:R-:W-:Y:S01]  /*12b0*/  FSEL R25, R35, R25, P3 ;  /* 0x0000001923197208 */ /* 0x000fe20001800000 */
        /* <DEDUP_REMOVED lines=27> */
.L_x_19:
[----:B------:R-:W-:Y:S05]  /*1470*/  BSYNC.RECONVERGENT B3 ;  /* 0x0000000000037941 */ /* 0x000fea0003800200 */
.L_x_18:
[----:B------:R-:W-:Y:S01]  /*1480*/  SEL R40, R9, R40, P0 ;  /* 0x0000002809287207 */ /* 0x000fe20000000000 */
[----:B------:R-:W-:Y:S01]  /*1490*/  DSETP.GT.AND P4, PT, R44, R24, PT ;  /* 0x000000182c00722a */ /* 0x000fe20003f84000 */
[----:B------:R-:W-:Y:S02]  /*14a0*/  IADD3 R3, P0, PT, R3, -0x8, RZ ;  /* 0xfffffff803037810 */ /* 0x000fe40007f1e0ff */
[----:B------:R-:W-:Y:S02]  /*14b0*/  SEL R40, R9, R40, P1 ;  /* 0x0000002809287207 */ /* 0x000fe40000800000 */
[----:B------:R-:W-:Y:S02]  /*14c0*/  IADD3.X R2, PT, PT, R2, -0x1, RZ, P0, !PT ;  /* 0xffffffff02027810 */ /* 0x000fe400007fe4ff */
[----:B------:R-:W-:Y:S02]  /*14d0*/  ISETP.NE.U32.AND P0, PT, R3, RZ, PT ;  /* 0x000000ff0300720c */ /* 0x000fe40003f05070 */
[----:B------:R-:W-:-:S02]  /*14e0*/  SEL R40, R9, R40, P2 ;  /* 0x0000002809287207 */ /* 0x000fc40001000000 */
[----:B------:R-:W-:Y:S02]  /*14f0*/  ISETP.NE.AND.EX P0, PT, R2, RZ, PT, P0 ;  /* 0x000000ff0200720c */ /* 0x000fe40003f05300 */
[----:B------:R-:W-:Y:S02]  /*1500*/  IADD3 R5, P1, PT, R5, 0x2000, RZ ;  /* 0x0000200005057810 */ /* 0x000fe40007f3e0ff */
[----:B------:R-:W-:Y:S02]  /*1510*/  IADD3 R22, P2, PT, R22, 0x20000, RZ ;  /* 0x0002000016167810 */ /* 0x000fe40007f5e0ff */
[----:B------:R-:W-:Y:S01]  /*1520*/  SEL R40, R9, R40, P4 ;  /* 0x0000002809287207 */ /* 0x000fe20002000000 */
[----:B------:R-:W-:Y:S01]  /*1530*/  IMAD.X R4, RZ, RZ, R4, P1 ;  /* 0x000000ffff047224 */ /* 0x000fe200008e0604 */
[----:B------:R-:W-:Y:S01]  /*1540*/  FSEL R28, R44, R24, P4 ;  /* 0x000000182c1c7208 */ /* 0x000fe20002000000 */
[----:B------:R-:W-:Y:S01]  /*1550*/  IMAD.X R23, RZ, RZ, R23, P2 ;  /* 0x000000ffff177224 */ /* 0x000fe200010e0617 */
[----:B------:R-:W-:-:S02]  /*1560*/  FSEL R29, R45, R25, P4 ;  /* 0x000000192d1d7208 */ /* 0x000fc40002000000 */
[----:B------:R-:W-:Y:S01]  /*1570*/  SEL R40, R9, R40, P3 ;  /* 0x0000002809287207 */ /* 0x000fe20001800000 */
[----:B------:R-:W-:Y:S06]  /*1580*/  @P0 BRA `(.L_x_20) ;  /* 0xffffffec007c0947 */ /* 0x000fec000383ffff */
.L_x_3:
[----:B------:R-:W-:Y:S05]  /*1590*/  BSYNC.RECONVERGENT B2 ;  /* 0x0000000000027941 */ /* 0x000fea0003800200 */
.L_x_2:
[----:B------:R-:W-:-:S04]  /*15a0*/  ISETP.NE.U32.AND P0, PT, R6, RZ, PT ;  /* 0x000000ff0600720c */ /* 0x000fc80003f05070 */
[----:B------:R-:W-:-:S13]  /*15b0*/  ISETP.NE.AND.EX P0, PT, RZ, RZ, PT, P0 ;  /* 0x000000ffff00720c */ /* 0x000fda0003f05300 */
[----:B------:R-:W-:Y:S05]  /*15c0*/  @!P0 BRA `(.L_x_1) ;  /* 0x0000001000448947 */ /* 0x000fea0003800000 */
[----:B------:R-:W-:Y:S01]  /*15d0*/  IADD3 R0, P1, PT, R6, -0x1, RZ ;  /* 0xffffffff06007810 */ /* 0x000fe20007f3e0ff */
[----:B------:R-:W-:Y:S03]  /*15e0*/  BSSY.RECONVERGENT B2, `(.L_x_21) ;  /* 0x0000096000027945 */ /* 0x000fe60003800200 */
[----:B------:R-:W-:Y:S02]  /*15f0*/  ISETP.GE.U32.AND P0, PT, R0, 0x3, PT ;  /* 0x000000030000780c */ /* 0x000fe40003f06070 */
[----:B------:R-:W-:-:S04]  /*1600*/  IADD3.X R0, PT, PT, RZ, -0x1, RZ, P1, !PT ;  /* 0xffffffffff007810 */ /* 0x000fc80000ffe4ff */
[----:B------:R-:W-:-:S13]  /*1610*/  ISETP.GE.U32.AND.EX P0, PT, R0, RZ, PT, P0 ;  /* 0x000000ff0000720c */ /* 0x000fda0003f06100 */
[----:B------:R-:W-:Y:S05]  /*1620*/  @!P0 BRA `(.L_x_22) ;  /* 0x0000000800448947 */ /* 0x000fea0003800000 */
[----:B------:R-:W0:Y:S02]  /*1630*/  LDCU.64 UR4, c[0x0][0x380] ;  /* 0x00007000ff0477ac */ /* 0x000e240008000a00 */
[----:B0-----:R-:W-:-:S04]  /*1640*/  LEA R2, P0, R5, UR4, 0x4 ;  /* 0x0000000405027c11 */ /* 0x001fc8000f8020ff */
[----:B------:R-:W-:-:S05]  /*1650*/  LEA.HI.X R3, R5, UR5, R4, 0x4, P0 ;  /* 0x0000000505037c11 */ /* 0x000fca00080f2404 */
        /* <DEDUP_REMOVED lines=30> */
.L_x_24:
[----:B------:R-:W-:Y:S05]  /*1840*/  BSYNC.RECONVERGENT B3 ;  /* 0x0000000000037941 */ /* 0x000fea0003800200 */
.L_x_23:
[----:B------:R-:W2:Y:S04]  /*1850*/  LDG.E.64 R22, desc[UR8][R2.64+0x4008] ;  /* 0x0040080802167981 */ /* 0x000ea8000c1e1b00 */
[----:B------:R-:W3:Y:S01]  /*1860*/  LDG.E.64 R24, desc[UR8][R2.64+0x4000] ;  /* 0x0040000802187981 */ /* 0x000ee2000c1e1b00 */
[----:B------:R-:W-:Y:S01]  /*1870*/  DSETP.GT.AND P0, PT, R26, R28, PT ;  /* 0x0000001c1a00722a */ /* 0x000fe20003f04000 */
[----:B------:R-:W-:Y:S01]  /*1880*/  BSSY.RECONVERGENT B3, `(.L_x_25) ;  /* 0x000001e000037945 */ /* 0x000fe20003800200 */
[----:B--2---:R-:W-:Y:S02]  /*1890*/  DADD R22, R20, -R22 ;  /* 0x0000000014167229 */ /* 0x004fe40000000816 */
[----:B---3--:R-:W-:-:S06]  /*18a0*/  DADD R24, R18, -R24 ;  /* 0x0000000012187229 */ /* 0x008fcc0000000818 */
[----:B------:R-:W-:Y:S01]  /*18b0*/  DMUL R42, R22, R22 ;  /* 0x00000016162a7228 */ /* 0x000fe20000000000 */
[----:B------:R-:W-:Y:S02]  /*18c0*/  IMAD.MOV.U32 R22, RZ, RZ, 0x0 ;  /* 0x00000000ff167424 */ /* 0x000fe400078e00ff */
[----:B------:R-:W-:-:S05]  /*18d0*/  IMAD.MOV.U32 R23, RZ, RZ, 0x3fd80000 ;  /* 0x3fd80000ff177424 */ /* 0x000fca00078e00ff */
        /* <DEDUP_REMOVED lines=24> */
.L_x_26:
[----:B------:R-:W-:Y:S05]  /*1a60*/  BSYNC.RECONVERGENT B3 ;  /* 0x0000000000037941 */ /* 0x000fea0003800200 */
.L_x_25:
[----:B------:R-:W2:Y:S04]  /*1a70*/  LDG.E.64 R24, desc[UR8][R2.64+0x8008] ;  /* 0x0080080802187981 */ /* 0x000ea8000c1e1b00 */
[----:B------:R-:W3:Y:S01]  /*1a80*/  LDG.E.64 R26, desc[UR8][R2.64+0x8000] ;  /* 0x00800008021a7981 */ /* 0x000ee2000c1e1b00 */
[C-C-:B------:R-:W-:Y:S01]  /*1a90*/  DSETP.GT.OR P1, PT, R34.reuse, R22.reuse, P0 ;  /* 0x000000162200722a */ /* 0x140fe20000724400 */
[----:B------:R-:W-:Y:S01]  /*1aa0*/  BSSY.RECONVERGENT B3, `(.L_x_27) ;  /* 0x000001f000037945 */ /* 0x000fe20003800200 */
[----:B------:R-:W-:-:S06]  /*1ab0*/  DSETP.GT.AND P2, PT, R34, R22, PT ;  /* 0x000000162200722a */ /* 0x000fcc0003f44000 */
[----:B------:R-:W-:Y:S02]  /*1ac0*/  FSEL R22, R34, R22, P2 ;  /* 0x0000001622167208 */ /* 0x000fe40001000000 */
[----:B------:R-:W-:Y:S01]  /*1ad0*/  FSEL R23, R35, R23, P2 ;  /* 0x0000001723177208 */ /* 0x000fe20001000000 */
[----:B--2---:R-:W-:Y:S02]  /*1ae0*/  DADD R24, R20, -R24 ;  /* 0x0000000014187229 */ /* 0x004fe40000000818 */
[----:B---3--:R-:W-:-:S06]  /*1af0*/  DADD R26, R18, -R26 ;  /* 0x00000000121a7229 */ /* 0x008fcc000000081a */
[----:B------:R-:W-:Y:S01]  /*1b00*/  DMUL R42, R24, R24 ;  /* 0x00000018182a7228 */ /* 0x000fe20000000000 */
[----:B------:R-:W-:Y:S02]  /*1b10*/  IMAD.MOV.U32 R24, RZ, RZ, 0x0 ;  /* 0x00000000ff187424 */ /* 0x000fe400078e00ff */
[----:B------:R-:W-:-:S05]  /*1b20*/  IMAD.MOV.U32 R25, RZ, RZ, 0x3fd80000 ;  /* 0x3fd80000ff197424 */ /* 0x000fca00078e00ff */
        /* <DEDUP_REMOVED lines=22> */
.L_x_28:
[----:B------:R-:W-:Y:S05]  /*1c90*/  BSYNC.RECONVERGENT B3 ;  /* 0x0000000000037941 */ /* 0x000fea0003800200 */
.L_x_27:
[----:B------:R-:W2:Y:S04]  /*1ca0*/  LDG.E.64 R28, desc[UR8][R2.64+0xc008] ;  /* 0x00c00808021c7981 */ /* 0x000ea8000c1e1b00 */
[----:B------:R0:W3:Y:S01]  /*1cb0*/  LDG.E.64 R24, desc[UR8][R2.64+0xc000] ;  /* 0x00c0000802187981 */ /* 0x0000e2000c1e1b00 */
[----:B------:R-:W-:Y:S01]  /*1cc0*/  DSETP.GT.AND P0, PT, R26, R22, PT ;  /* 0x000000161a00722a */ /* 0x000fe20003f04000 */
[----:B------:R-:W-:Y:S05]  /*1cd0*/  BSSY.RECONVERGENT B3, `(.L_x_29) ;  /* 0x000001e000037945 */ /* 0x000fea0003800200 */
[----:B0-----:R-:W-:-:S02]  /*1ce0*/  FSEL R2, R26, R22, P0 ;  /* 0x000000161a027208 */ /* 0x001fc40000000000 */
        /* <DEDUP_REMOVED lines=28> */
.L_x_30:
[----:B------:R-:W-:Y:S05]  /*1eb0*/  BSYNC.RECONVERGENT B3 ;  /* 0x0000000000037941 */ /* 0x000fea0003800200 */
.L_x_29:
[----:B------:R-:W-:Y:S01]  /*1ec0*/  DSETP.GT.AND P2, PT, R34, R2, PT ;  /* 0x000000022200722a */ /* 0x000fe20003f44000 */
[----:B------:R-:W-:Y:S02]  /*1ed0*/  SEL R40, R9, R40, P1 ;  /* 0x0000002809287207 */ /* 0x000fe40000800000 */
[----:B------:R-:W-:-:S03]  /*1ee0*/  IADD3 R5, P1, PT, R5, 0x1000, RZ ;  /* 0x0000100005057810 */ /* 0x000fc60007f3e0ff */
[----:B------:R-:W-:Y:S02]  /*1ef0*/  SEL R40, R9, R40, P2 ;  /* 0x0000002809287207 */ /* 0x000fe40001000000 */
[----:B------:R-:W-:Y:S02]  /*1f00*/  FSEL R28, R34, R2, P2 ;  /* 0x00000002221c7208 */ /* 0x000fe40001000000 */
[----:B------:R-:W-:Y:S02]  /*1f10*/  FSEL R29, R35, R3, P2 ;  /* 0x00000003231d7208 */ /* 0x000fe40001000000 */
[----:B------:R-:W-:Y:S02]  /*1f20*/  IADD3.X R4, PT, PT, RZ, R4, RZ, P1, !PT ;  /* 0x00000004ff047210 */ /* 0x000fe40000ffe4ff */
[----:B------:R-:W-:-:S07]  /*1f30*/  SEL R40, R9, R40, P0 ;  /* 0x0000002809287207 */ /* 0x000fce0000000000 */
.L_x_22:
[----:B------:R-:W-:Y:S05]  /*1f40*/  BSYNC.RECONVERGENT B2 ;  /* 0x0000000000027941 */ /* 0x000fea0003800200 */
.L_x_21:
[----:B------:R-:W-:-:S13]  /*1f50*/  LOP3.LUT P0, RZ, R10, 0x3, RZ, 0xc0, !PT ;  /* 0x000000030aff7812 */ /* 0x000fda000780c0ff */
[----:B------:R-:W-:Y:S05]  /*1f60*/  @!P0 BRA `(.L_x_1) ;  /* 0x0000000400dc8947 */ /* 0x000fea0003800000 */
[----:B------:R-:W-:Y:S01]  /*1f70*/  LOP3.LUT P0, RZ, R14, 0xc00, RZ, 0xc0, !PT ;  /* 0x00000c000eff7812 */ /* 0x000fe2000780c0ff */
[----:B------:R-:W-:-:S12]  /*1f80*/  BSSY.RECONVERGENT B2, `(.L_x_31) ;  /* 0x000004d000027945 */ /* 0x000fd80003800200 */
        /* <DEDUP_REMOVED lines=34> */
.L_x_34:
[----:B------:R-:W-:Y:S05]  /*21b0*/  BSYNC.RECONVERGENT B3 ;  /* 0x0000000000037941 */ /* 0x000fea0003800200 */
.L_x_33:
        /* <DEDUP_REMOVED lines=10> */
[----:B------:R-:W-:Y:S01]  /*2260*/  MOV R22, 0x0 ;  /* 0x0000000000167802 */ /* 0x000fe20000000f00 */
[----:B------:R-:W-:-:S04]  /*2270*/  IMAD.MOV.U32 R23, RZ, RZ, 0x3fd80000 ;  /* 0x3fd80000ff177424 */ /* 0x000fc800078e00ff */
        /* <DEDUP_REMOVED lines=21> */
.L_x_36:
[----:B------:R-:W-:Y:S05]  /*23d0*/  BSYNC.RECONVERGENT B3 ;  /* 0x0000000000037941 */ /* 0x000fea0003800200 */
.L_x_35:
[----:B------:R-:W-:Y:S01]  /*23e0*/  DSETP.GT.AND P1, PT, R34, R2, PT ;  /* 0x000000022200722a */ /* 0x000fe20003f24000 */
[----:B------:R-:W-:-:S05]  /*23f0*/  IADD3 R5, P2, PT, R5, 0x800, RZ ;  /* 0x0000080005057810 */ /* 0x000fca0007f5e0ff */
[----:B------:R-:W-:Y:S01]  /*2400*/  SEL R40, R9, R40, P1 ;  /* 0x0000002809287207 */ /* 0x000fe20000800000 */
[----:B------:R-:W-:Y:S01]  /*2410*/  IMAD.X R4, RZ, RZ, R4, P2 ;  /* 0x000000ffff047224 */ /* 0x000fe200010e0604 */
[----:B------:R-:W-:Y:S02]  /*2420*/  FSEL R28, R34, R2, P1 ;  /* 0x00000002221c7208 */ /* 0x000fe40000800000 */
[----:B------:R-:W-:Y:S02]  /*2430*/  FSEL R29, R35, R3, P1 ;  /* 0x00000003231d7208 */ /* 0x000fe40000800000 */
[----:B------:R-:W-:-:S07]  /*2440*/  SEL R40, R9, R40, P0 ;  /* 0x0000002809287207 */ /* 0x000fce0000000000 */
.L_x_32:
[----:B------:R-:W-:Y:S05]  /*2450*/  BSYNC.RECONVERGENT B2 ;  /* 0x0000000000027941 */ /* 0x000fea0003800200 */
.L_x_31:
[----:B------:R-:W-:-:S13]  /*2460*/  LOP3.LUT P0, RZ, R14, 0x400, RZ, 0xc0, !PT ;  /* 0x000004000eff7812 */ /* 0x000fda000780c0ff */
[----:B------:R-:W-:Y:S05]  /*2470*/  @P0 BRA `(.L_x_1) ;  /* 0x0000000000980947 */ /* 0x000fea0003800000 */
[----:B------:R-:W0:Y:S02]  /*2480*/  LDCU.64 UR4, c[0x0][0x380] ;  /* 0x00007000ff0477ac */ /* 0x000e240008000a00 */
[----:B0-----:R-:W-:-:S04]  /*2490*/  LEA R2, P0, R5, UR4, 0x4 ;  /* 0x0000000405027c11 */ /* 0x001fc8000f8020ff */
[----:B------:R-:W-:-:S05]  /*24a0*/  LEA.HI.X R3, R5, UR5, R4, 0x4, P0 ;  /* 0x0000000505037c11 */ /* 0x000fca00080f2404 */
[----:B------:R-:W2:Y:S04]  /*24b0*/  LDG.E.64 R22, desc[UR8][R2.64+0x8] ;  /* 0x0000080802167981 */ /* 0x000ea8000c1e1b00 */
[----:B------:R-:W3:Y:S01]  /*24c0*/  LDG.E.64 R4, desc[UR8][R2.64] ;  /* 0x0000000802047981 */ /* 0x000ee2000c1e1b00 */
[----:B------:R-:W-:Y:S01]  /*24d0*/  BSSY.RECONVERGENT B2, `(.L_x_37) ;  /* 0x000001c000027945 */ /* 0x000fe20003800200 */
[----:B--2--5:R-:W-:Y:S02]  /*24e0*/  DADD R22, R20, -R22 ;  /* 0x0000000014167229 */ /* 0x024fe40000000816 */
[----:B---3--:R-:W-:Y:S01]  /*24f0*/  DADD R4, R18, -R4 ;  /* 0x0000000012047229 */ /* 0x008fe20000000804 */
[----:B------:R-:W-:Y:S01]  /*2500*/  IMAD.MOV.U32 R18, RZ, RZ, 0x0 ;  /* 0x00000000ff127424 */ /* 0x000fe200078e00ff */
[----:B------:R-:W-:-:S04]  /*2510*/  MOV R19, 0x3fd80000 ;  /* 0x3fd8000000137802 */ /* 0x000fc80000000f00 */
        /* <DEDUP_REMOVED lines=23> */
.L_x_38:
[----:B------:R-:W-:Y:S05]  /*2690*/  BSYNC.RECONVERGENT B2 ;  /* 0x0000000000027941 */ /* 0x000fea0003800200 */
.L_x_37:
[----:B------:R-:W-:-:S06]  /*26a0*/  DSETP.GT.AND P0, PT, R4, R28, PT ;  /* 0x0000001c0400722a */ /* 0x000fcc0003f04000 */
[----:B------:R-:W-:Y:S02]  /*26b0*/  FSEL R28, R4, R28, P0 ;  /* 0x0000001c041c7208 */ /* 0x000fe40000000000 */
[----:B------:R-:W-:Y:S02]  /*26c0*/  FSEL R29, R5, R29, P0 ;  /* 0x0000001d051d7208 */ /* 0x000fe40000000000 */
[----:B------:R-:W-:-:S07]  /*26d0*/  SEL R40, R9, R40, P0 ;  /* 0x0000002809287207 */ /* 0x000fce0000000000 */
.L_x_1:
[----:B------:R-:W-:Y:S05]  /*26e0*/  BSYNC.RECONVERGENT B0 ;  /* 0x0000000000007941 */ /* 0x000fea0003800200 */
.L_x_0:
[C---:B------:R-:W-:Y:S01]  /*26f0*/  ISETP.GT.U32.AND P5, PT, R32.reuse, 0x1ff, PT ;  /* 0x000001ff2000780c */ /* 0x040fe20003fa4070 */
[----:B------:R0:W-:Y:S01]  /*2700*/  STS.64 [R7], R28 ;  /* 0x0000001c07007388 */ /* 0x0001e20000000a00 */
[----:B------:R-:W-:Y:S01]  /*2710*/  BSSY.RECONVERGENT B0, `(.L_x_39) ;  /* 0x0000010000007945 */ /* 0x000fe20003800200 */
[C---:B------:R-:W-:Y:S02]  /*2720*/  ISETP.GT.U32.AND P6, PT, R32.reuse, 0xff, PT ;  /* 0x000000ff2000780c */ /* 0x040fe40003fc4070 */
[----:B------:R0:W-:Y:S01]  /*2730*/  STS [R7+0x8], R40 ;  /* 0x0000082807007388 */ /* 0x0001e20000000800 */
[----:B------:R-:W-:Y:S01]  /*2740*/  BAR.SYNC.DEFER_BLOCKING 0x0 ;  /* 0x0000000000007b1d */ /* 0x000fe20000010000 */
[C---:B------:R-:W-:Y:S02]  /*2750*/  ISETP.GT.U32.AND P0, PT, R32.reuse, 0x7f, PT ;  /* 0x0000007f2000780c */ /* 0x040fe40003f04070 */
[C---:B------:R-:W-:Y:S02]  /*2760*/  ISETP.GT.U32.AND P1, PT, R32.reuse, 0x3f, PT ;  /* 0x0000003f2000780c */ /* 0x040fe40003f24070 */
[----:B------:R-:W-:-:S02]  /*2770*/  ISETP.GT.U32.AND P2, PT, R32, 0x1f, PT ;  /* 0x0000001f2000780c */ /* 0x000fc40003f44070 */
[C---:B------:R-:W-:Y:S02]  /*2780*/  ISETP.GT.U32.AND P3, PT, R32.reuse, 0xf, PT ;  /* 0x0000000f2000780c */ /* 0x040fe40003f64070 */
[----:B------:R-:W-:Y:S01]  /*2790*/  ISETP.GT.U32.AND P4, PT, R32, 0x7, PT ;  /* 0x000000072000780c */ /* 0x000fe20003f84070 */
[----:B0-----:R-:W-:-:S12]  /*27a0*/  @P5 BRA `(.L_x_40) ;  /* 0x0000000000185947 */ /* 0x001fd80003800000 */
[----:B------:R-:W-:Y:S04]  /*27b0*/  LDS.64 R2, [R7] ;  /* 0x0000000007027984 */ /* 0x000fe80000000a00 */
[----:B------:R-:W0:Y:S02]  /*27c0*/  LDS.64 R4, [R7+0x2000] ;  /* 0x0020000007047984 */ /* 0x000e240000000a00 */
[----:B0-----:R-:W-:-:S14]  /*27d0*/  DSETP.GEU.AND P5, PT, R2, R4, PT ;  /* 0x000000040200722a */ /* 0x001fdc0003fae000 */
[----:B------:R-:W0:Y:S04]  /*27e0*/  @!P5 LDS R0, [R7+0x2008] ;  /* 0x002008000700d984 */ /* 0x000e280000000800 */
[----:B------:R1:W-:Y:S04]  /*27f0*/  @!P5 STS.64 [R7], R4 ;  /* 0x000000040700d388 */ /* 0x0003e80000000a00 */
[----:B0-----:R1:W-:Y:S02]  /*2800*/  @!P5 STS [R7+0x8], R0 ;  /* 0x000008000700d388 */ /* 0x0013e40000000800 */
.L_x_40:
[----:B------:R-:W-:Y:S05]  /*2810*/  BSYNC.RECONVERGENT B0 ;  /* 0x0000000000007941 */ /* 0x000fea0003800200 */
.L_x_39:
[----:B------:R-:W-:Y:S01]  /*2820*/  BAR.SYNC.DEFER_BLOCKING 0x0 ;  /* 0x0000000000007b1d */ /* 0x000fe20000010000 */
[----:B------:R-:W-:-:S05]  /*2830*/  ISETP.GT.U32.AND P5, PT, R32, 0x3, PT ;  /* 0x000000032000780c */ /* 0x000fca0003fa4070 */
[----:B------:R-:W-:Y:S04]  /*2840*/  BSSY.RECONVERGENT B0, `(.L_x_41) ;  /* 0x0000008000007945 */ /* 0x000fe80003800200 */
[----:B------:R-:W-:Y:S05]  /*2850*/  @P6 BRA `(.L_x_42) ;  /* 0x0000000000186947 */ /* 0x000fea0003800000 */
[----:B------:R-:W-:Y:S04]  /*2860*/  LDS.64 R2, [R7] ;  /* 0x0000000007027984 */ /* 0x000fe80000000a00 */
[----:B-1----:R-:W0:Y:S02]  /*2870*/  LDS.64 R4, [R7+0x1000] ;  /* 0x0010000007047984 */ /* 0x002e240000000a00 */
[----:B0-----:R-:W-:-:S14]  /*2880*/  DSETP.GEU.AND P6, PT, R2, R4, PT ;  /* 0x000000040200722a */ /* 0x001fdc0003fce000 */
[----:B------:R-:W0:Y:S04]  /*2890*/  @!P6 LDS R0, [R7+0x1008] ;  /* 0x001008000700e984 */ /* 0x000e280000000800 */
[----:B------:R2:W-:Y:S04]  /*28a0*/  @!P6 STS.64 [R7], R4 ;  /* 0x000000040700e388 */ /* 0x0005e80000000a00 */
[----:B0-----:R2:W-:Y:S02]  /*28b0*/  @!P6 STS [R7+0x8], R0 ;  /* 0x000008000700e388 */ /* 0x0015e40000000800 */
.L_x_42:
[----:B------:R-:W-:Y:S05]  /*28c0*/  BSYNC.RECONVERGENT B0 ;  /* 0x0000000000007941 */ /* 0x000fea0003800200 */
.L_x_41:
[----:B------:R-:W-:Y:S01]  /*28d0*/  BAR.SYNC.DEFER_BLOCKING 0x0 ;  /* 0x0000000000007b1d */ /* 0x000fe20000010000 */
[----:B------:R-:W-:-:S05]  /*28e0*/  ISETP.GT.U32.AND P6, PT, R32, 0x1, PT ;  /* 0x000000012000780c */ /* 0x000fca0003fc4070 */
[----:B------:R-:W-:Y:S04]  /*28f0*/  BSSY.RECONVERGENT B0, `(.L_x_43) ;  /* 0x0000008000007945 */ /* 0x000fe80003800200 */
[----:B------:R-:W-:Y:S05]  /*2900*/  @P0 BRA `(.L_x_44) ;  /* 0x0000000000180947 */ /* 0x000fea0003800000 */
[----:B------:R-:W-:Y:S04]  /*2910*/  LDS.64 R2, [R7] ;  /* 0x0000000007027984 */ /* 0x000fe80000000a00 */
[----:B-12---:R-:W0:Y:S02]  /*2920*/  LDS.64 R4, [R7+0x800] ;  /* 0x0008000007047984 */ /* 0x006e240000000a00 */
[----:B0-----:R-:W-:-:S14]  /*2930*/  DSETP.GEU.AND P0, PT, R2, R4, PT ;  /* 0x000000040200722a */ /* 0x001fdc0003f0e000 */
[----:B------:R-:W0:Y:S04]  /*2940*/  @!P0 LDS R0, [R7+0x808] ;  /* 0x0008080007008984 */ /* 0x000e280000000800 */
[----:B------:R3:W-:Y:S04]  /*2950*/  @!P0 STS.64 [R7], R4 ;  /* 0x0000000407008388 */ /* 0x0007e80000000a00 */
[----:B0-----:R3:W-:Y:S02]  /*2960*/  @!P0 STS [R7+0x8], R0 ;  /* 0x0000080007008388 */ /* 0x0017e40000000800 */
.L_x_44:
[----:B------:R-:W-:Y:S05]  /*2970*/  BSYNC.RECONVERGENT B0 ;  /* 0x0000000000007941 */ /* 0x000fea0003800200 */
.L_x_43:
[----:B------:R-:W-:Y:S01]  /*2980*/  BAR.SYNC.DEFER_BLOCKING 0x0 ;  /* 0x0000000000007b1d */ /* 0x000fe20000010000 */
[----:B------:R-:W-:-:S05]  /*2990*/  ISETP.NE.AND P0, PT, R32, RZ, PT ;  /* 0x000000ff2000720c */ /* 0x000fca0003f05270 */
[----:B------:R-:W-:Y:S04]  /*29a0*/  BSSY.RECONVERGENT B0, `(.L_x_45) ;  /* 0x0000008000007945 */ /* 0x000fe80003800200 */
[----:B------:R-:W-:Y:S05]  /*29b0*/  @P1 BRA `(.L_x_46) ;  /* 0x0000000000181947 */ /* 0x000fea0003800000 */
[----:B------:R-:W-:Y:S04]  /*29c0*/  LDS.64 R2, [R7] ;  /* 0x0000000007027984 */ /* 0x000fe80000000a00 */
[----:B-123--:R-:W0:Y:S02]  /*29d0*/  LDS.64 R4, [R7+0x400] ;  /* 0x0004000007047984 */ /* 0x00ee240000000a00 */
[----:B0-----:R-:W-:-:S14]  /*29e0*/  DSETP.GEU.AND P1, PT, R2, R4, PT ;  /* 0x000000040200722a */ /* 0x001fdc0003f2e000 */
[----:B------:R-:W0:Y:S04]  /*29f0*/  @!P1 LDS R0, [R7+0x408] ;  /* 0x0004080007009984 */ /* 0x000e280000000800 */
[----:B------:R4:W-:Y:S04]  /*2a00*/  @!P1 STS.64 [R7], R4 ;  /* 0x0000000407009388 */ /* 0x0009e80000000a00 */
[----:B0-----:R4:W-:Y:S02]  /*2a10*/  @!P1 STS [R7+0x8], R0 ;  /* 0x0000080007009388 */ /* 0x0019e40000000800 */
.L_x_46:
[----:B------:R-:W-:Y:S05]  /*2a20*/  BSYNC.RECONVERGENT B0 ;  /* 0x0000000000007941 */ /* 0x000fea0003800200 */
.L_x_45:
[----:B------:R-:W-:Y:S06]  /*2a30*/  BAR.SYNC.DEFER_BLOCKING 0x0 ;  /* 0x0000000000007b1d */ /* 0x000fec0000010000 */
[----:B------:R-:W-:Y:S04]  /*2a40*/  BSSY.RECONVERGENT B0, `(.L_x_47) ;  /* 0x0000008000007945 */ /* 0x000fe80003800200 */
[----:B------:R-:W-:Y:S05]  /*2a50*/  @P2 BRA `(.L_x_48) ;  /* 0x0000000000182947 */ /* 0x000fea0003800000 */
[----:B------:R-:W-:Y:S04]  /*2a60*/  LDS.64 R2, [R7] ;  /* 0x0000000007027984 */ /* 0x000fe80000000a00 */
[----:B-1234-:R-:W0:Y:S02]  /*2a70*/  LDS.64 R4, [R7+0x200] ;  /* 0x0002000007047984 */ /* 0x01ee240000000a00 */
[----:B0-----:R-:W-:-:S14]  /*2a80*/  DSETP.GEU.AND P1, PT, R2, R4, PT ;  /* 0x000000040200722a */ /* 0x001fdc0003f2e000 */
[----:B------:R-:W0:Y:S04]  /*2a90*/  @!P1 LDS R0, [R7+0x208] ;  /* 0x0002080007009984 */ /* 0x000e280000000800 */
[----:B------:R1:W-:Y:S04]  /*2aa0*/  @!P1 STS.64 [R7], R4 ;  /* 0x0000000407009388 */ /* 0x0003e80000000a00 */
[----:B0-----:R1:W-:Y:S02]  /*2ab0*/  @!P1 STS [R7+0x8], R0 ;  /* 0x0000080007009388 */ /* 0x0013e40000000800 */
.L_x_48:
[----:B------:R-:W-:Y:S05]  /*2ac0*/  BSYNC.RECONVERGENT B0 ;  /* 0x0000000000007941 */ /* 0x000fea0003800200 */
.L_x_47:
        /* <DEDUP_REMOVED lines=9> */
.L_x_50:
[----:B------:R-:W-:Y:S05]  /*2b60*/  BSYNC.RECONVERGENT B0 ;  /* 0x0000000000007941 */ /* 0x000fea0003800200 */
.L_x_49:
        /* <DEDUP_REMOVED lines=9> */
.L_x_52:
[----:B------:R-:W-:Y:S05]  /*2c00*/  BSYNC.RECONVERGENT B0 ;  /* 0x0000000000007941 */ /* 0x000fea0003800200 */
.L_x_51:
        /* <DEDUP_REMOVED lines=9> */
.L_x_54:
[----:B------:R-:W-:Y:S05]  /*2ca0*/  BSYNC.RECONVERGENT B0 ;  /* 0x0000000000007941 */ /* 0x000fea0003800200 */
.L_x_53:
        /* <DEDUP_REMOVED lines=9> */
.L_x_56:
[----:B------:R-:W-:Y:S05]  /*2d40*/  BSYNC.RECONVERGENT B0 ;  /* 0x0000000000007941 */ /* 0x000fea0003800200 */
.L_x_55:
[----:B------:R-:W-:Y:S06]  /*2d50*/  BAR.SYNC.DEFER_BLOCKING 0x0 ;  /* 0x0000000000007b1d */ /* 0x000fec0000010000 */
[----:B------:R-:W-:Y:S04]  /*2d60*/  BSSY.RECONVERGENT B0, `(.L_x_57) ;  /* 0x000000b000007945 */ /* 0x000fe80003800200 */
[----:B------:R-:W-:Y:S05]  /*2d70*/  @P0 BRA `(.L_x_58) ;  /* 0x0000000000240947 */ /* 0x000fea0003800000 */
[----:B------:R-:W0:Y:S01]  /*2d80*/  S2UR UR5, SR_CgaCtaId ;  /* 0x00000000000579c3 */ /* 0x000e220000008800 */
[----:B------:R-:W-:Y:S01]  /*2d90*/  UMOV UR4, 0x400 ;  /* 0x0000040000047882 */ /* 0x000fe20000000000 */
[----:B------:R-:W-:Y:S01]  /*2da0*/  LDS.64 R2, [R7] ;  /* 0x0000000007027984 */ /* 0x000fe20000000a00 */
[----:B0-----:R-:W-:-:S09]  /*2db0*/  ULEA UR4, UR5, UR4, 0x18 ;  /* 0x0000000405047291 */ /* 0x001fd2000f8ec0ff */
[----:B-1234-:R-:W0:Y:S02]  /*2dc0*/  LDS.64 R4, [UR4+0x10] ;  /* 0x00001004ff047984 */ /* 0x01ee240008000a00 */
[----:B0-----:R-:W-:-:S14]  /*2dd0*/  DSETP.GEU.AND P1, PT, R2, R4, PT ;  /* 0x000000040200722a */ /* 0x001fdc0003f2e000 */
[----:B------:R-:W-:Y:S04]  /*2de0*/  @!P1 STS.64 [R7], R4 ;  /* 0x0000000407009388 */ /* 0x000fe80000000a00 */
[----:B------:R-:W0:Y:S04]  /*2df0*/  @!P1 LDS R0, [UR4+0x18] ;  /* 0x00001804ff009984 */ /* 0x000e280008000800 */
[----:B0-----:R0:W-:Y:S02]  /*2e00*/  @!P1 STS [R7+0x8], R0 ;  /* 0x0000080007009388 */ /* 0x0011e40000000800 */
.L_x_58:
[----:B------:R-:W-:Y:S05]  /*2e10*/  BSYNC.RECONVERGENT B0 ;  /* 0x0000000000007941 */ /* 0x000fea0003800200 */
.L_x_57:
[----:B------:R-:W-:Y:S06]  /*2e20*/  BAR.SYNC.DEFER_BLOCKING 0x0 ;  /* 0x0000000000007b1d */ /* 0x000fec0000010000 */
[----:B------:R-:W-:Y:S04]  /*2e30*/  BSSY.RECONVERGENT B0, `(.L_x_59) ;  /* 0x0000015000007945 */ /* 0x000fe80003800200 */
[----:B------:R-:W-:Y:S05]  /*2e40*/  @P0 BRA `(.L_x_60) ;  /* 0x00000000004c0947 */ /* 0x000fea0003800000 */
[----:B------:R-:W2:Y:S02]  /*2e50*/  LDG.E.64 R2, desc[UR8][R16.64] ;  /* 0x0000000810027981 */ /* 0x000ea4000c1e1b00 */
[----:B--2---:R-:W-:-:S14]  /*2e60*/  DSETP.NEU.AND P0, PT, R2, -100, PT ;  /* 0xc05900000200742a */ /* 0x004fdc0003f0d000 */
[----:B------:R-:W-:Y:S05]  /*2e70*/  @P0 BRA `(.L_x_61) ;  /* 0x00000000001c0947 */ /* 0x000fea0003800000 */
[----:B01-34-:R-:W2:Y:S02]  /*2e80*/  LDG.E R0, desc[UR8][R16.64+0x8] ;  /* 0x0000080810007981 */ /* 0x01bea4000c1e1900 */
[----:B--2---:R-:W-:-:S13]  /*2e90*/  ISETP.NE.AND P0, PT, R0, -0x1, PT ;  /* 0xffffffff0000780c */ /* 0x004fda0003f05270 */
[----:B------:R-:W0:Y:S01]  /*2ea0*/  @!P0 S2R R5, SR_CgaCtaId ;  /* 0x0000000000058919 */ /* 0x000e220000008800 */
[----:B------:R-:W-:-:S04]  /*2eb0*/  @!P0 MOV R0, 0x400 ;  /* 0x0000040000008802 */ /* 0x000fc80000000f00 */
[----:B0-----:R-:W-:-:S05]  /*2ec0*/  @!P0 LEA R0, R5, R0, 0x18 ;  /* 0x0000000005008211 */ /* 0x001fca00078ec0ff */
[----:B------:R2:W0:Y:S01]  /*2ed0*/  @!P0 LDS.64 R4, [R0] ;  /* 0x0000000000048984 */ /* 0x0004220000000a00 */
[----:B------:R-:W-:Y:S05]  /*2ee0*/  @!P0 BRA `(.L_x_62) ;  /* 0x0000000000188947 */ /* 0x000fea0003800000 */
.L_x_61:
[----:B01-34-:R-:W0:Y:S01]  /*2ef0*/  S2R R5, SR_CgaCtaId ;  /* 0x0000000000057919 */ /* 0x01be220000008800 */
[----:B--2---:R-:W-:-:S04]  /*2f00*/  MOV R0, 0x400 ;  /* 0x0000040000007802 */ /* 0x004fc80000000f00 */
[----:B0-----:R-:W-:-:S05]  /*2f10*/  LEA R0, R5, R0, 0x18 ;  /* 0x0000000005007211 */ /* 0x001fca00078ec0ff */
[----:B------:R-:W0:Y:S02]  /*2f20*/  LDS.64 R4, [R0] ;  /* 0x0000000000047984 */ /* 0x000e240000000a00 */
[----:B0-----:R-:W-:-:S14]  /*2f30*/  DSETP.GT.AND P0, PT, R2, R4, PT ;  /* 0x000000040200722a */ /* 0x001fdc0003f04000 */
[----:B------:R-:W-:Y:S05]  /*2f40*/  @!P0 BRA `(.L_x_60) ;  /* 0x00000000000c8947 */ /* 0x000fea0003800000 */
.L_x_62:
[----:B------:R-:W1:Y:S04]  /*2f50*/  LDS R3, [R0+0x8] ;  /* 0x0000080000037984 */ /* 0x000e680000000800 */
[----:B0-----:R0:W-:Y:S04]  /*2f60*/  STG.E.64 desc[UR8][R16.64], R4 ;  /* 0x0000000410007986 */ /* 0x0011e8000c101b08 */
[----:B-1----:R0:W-:Y:S02]  /*2f70*/  STG.E desc[UR8][R16.64+0x8], R3 ;  /* 0x0000080310007986 */ /* 0x0021e4000c101908 */
.L_x_60:
[----:B------:R-:W-:Y:S05]  /*2f80*/  BSYNC.RECONVERGENT B0 ;  /* 0x0000000000007941 */ /* 0x000fea0003800200 */
.L_x_59:
[----:B------:R-:W1:Y:S01]  /*2f90*/  LDCU UR4, c[0x0][0x388] ;  /* 0x00007100ff0477ac */ /* 0x000e620008000800 */
[----:B------:R-:W-:-:S05]  /*2fa0*/  IADD3 R9, P0, PT, R9, UR6, RZ ;  /* 0x0000000609097c10 */ /* 0x000fca000ff1e0ff */
[----:B------:R-:W-:Y:S01]  /*2fb0*/  IMAD.X R8, RZ, RZ, R8, P0 ;  /* 0x000000ffff087224 */ /* 0x000fe200000e0608 */
[----:B-1----:R-:W-:-:S04]  /*2fc0*/  ISETP.GE.U32.AND P0, PT, R9, UR4, PT ;  /* 0x0000000409007c0c */ /* 0x002fc8000bf06070 */
[----:B------:R-:W-:-:S13]  /*2fd0*/  ISETP.GE.U32.AND.EX P0, PT, R8, R15, PT, P0 ;  /* 0x0000000f0800720c */ /* 0x000fda0003f06100 */
[----:B------:R-:W-:Y:S05]  /*2fe0*/  @!P0 BRA `(.L_x_63) ;  /* 0xffffffd0006c8947 */ /* 0x000fea000383ffff */
[----:B------:R-:W-:Y:S05]  /*2ff0*/  EXIT ;  /* 0x000000000000794d */ /* 0x000fea0003800000 */
        .weak           $__internal_0_$__cuda_sm20_dsqrt_rn_f64_mediumpath_v1
        .type           $__internal_0_$__cuda_sm20_dsqrt_rn_f64_mediumpath_v1,@function
        .size           $__internal_0_$__cuda_sm20_dsqrt_rn_f64_mediumpath_v1,(.L_x_69 - $__internal_0_$__cuda_sm20_dsqrt_rn_f64_mediumpath_v1)
$__internal_0_$__cuda_sm20_dsqrt_rn_f64_mediumpath_v1:
[----:B------:R-:W-:Y:S01]  /*3000*/  ISETP.GE.U32.AND P4, PT, R30, -0x3400000, PT ;  /* 0xfcc000001e00780c */ /* 0x000fe20003f86070 */
[----:B------:R-:W-:Y:S01]  /*3010*/  BSSY.RECONVERGENT B1, `(.L_x_64) ;  /* 0x0000026000017945 */ /* 0x000fe20003800200 */
[----:B------:R-:W-:Y:S02]  /*3020*/  IMAD.MOV.U32 R30, RZ, RZ, R42 ;  /* 0x000000ffff1e7224 */ /* 0x000fe400078e002a */
[----:B------:R-:W-:Y:S02]  /*3030*/  IMAD.MOV.U32 R42, RZ, RZ, R0 ;  /* 0x000000ffff2a7224 */ /* 0x000fe400078e0000 */
[----:B------:R-:W-:-:S07]  /*3040*/  IMAD.MOV.U32 R43, RZ, RZ, R33 ;  /* 0x000000ffff2b7224 */ /* 0x000fce00078e0021 */
[----:B------:R-:W-:Y:S05]  /*3050*/  @!P4 BRA `(.L_x_65) ;  /* 0x000000000020c947 */ /* 0x000fea0003800000 */
[----:B------:R-:W-:-:S10]  /*3060*/  DFMA.RM R38, R36, R42, R38 ;  /* 0x0000002a2426722b */ /* 0x000fd40000004026 */
[----:B------:R-:W-:-:S04]  /*3070*/  IADD3 R36, P4, PT, R38, 0x1, RZ ;  /* 0x0000000126247810 */ /* 0x000fc80007f9e0ff */
[----:B------:R-:W-:-:S06]  /*3080*/  IADD3.X R37, PT, PT, RZ, R39, RZ, P4, !PT ;  /* 0x00000027ff257210 */ /* 0x000fcc00027fe4ff */
[----:B------:R-:W-:-:S08]  /*3090*/  DFMA.RP R30, -R38, R36, R30 ;  /* 0x00000024261e722b */ /* 0x000fd0000000811e */
[----:B------:R-:W-:-:S06]  /*30a0*/  DSETP.GT.AND P4, PT, R30, RZ, PT ;  /* 0x000000ff1e00722a */ /* 0x000fcc0003f84000 */
[----:B------:R-:W-:Y:S02]  /*30b0*/  FSEL R36, R36, R38, P4 ;  /* 0x0000002624247208 */ /* 0x000fe40002000000 */
[----:B------:R-:W-:Y:S01]  /*30c0*/  FSEL R37, R37, R39, P4 ;  /* 0x0000002725257208 */ /* 0x000fe20002000000 */
[----:B------:R-:W-:Y:S06]  /*30d0*/  BRA `(.L_x_66) ;  /* 0x0000000000647947 */ /* 0x000fec0003800000 */
.L_x_65:
[----:B------:R-:W-:-:S14]  /*30e0*/  DSETP.NE.AND P4, PT, R30, RZ, PT ;  /* 0x000000ff1e00722a */ /* 0x000fdc0003f85000 */
[----:B------:R-:W-:Y:S05]  /*30f0*/  @!P4 BRA `(.L_x_67) ;  /* 0x000000000058c947 */ /* 0x000fea0003800000 */
[----:B------:R-:W-:-:S13]  /*3100*/  ISETP.GE.AND P4, PT, R31, RZ, PT ;  /* 0x000000ff1f00720c */ /* 0x000fda0003f86270 */
[----:B------:R-:W-:Y:S02]  /*3110*/  @!P4 IMAD.MOV.U32 R36, RZ, RZ, 0x0 ;  /* 0x00000000ff24c424 */ /* 0x000fe400078e00ff */
[----:B------:R-:W-:Y:S01]  /*3120*/  @!P4 IMAD.MOV.U32 R37, RZ, RZ, -0x80000 ;  /* 0xfff80000ff25c424 */ /* 0x000fe200078e00ff */
[----:B------:R-:W-:Y:S06]  /*3130*/  @!P4 BRA `(.L_x_66) ;  /* 0x00000000004cc947 */ /* 0x000fec0003800000 */
[----:B------:R-:W-:-:S13]  /*3140*/  ISETP.GT.AND P4, PT, R31, 0x7fefffff, PT ;  /* 0x7fefffff1f00780c */ /* 0x000fda0003f84270 */
[----:B------:R-:W-:Y:S05]  /*3150*/  @P4 BRA `(.L_x_67) ;  /* 0x0000000000404947 */ /* 0x000fea0003800000 */
[----:B------:R-:W-:Y:S01]  /*3160*/  DMUL R42, R30, 8.11296384146066816958e+31 ;  /* 0x469000001e2a7828 */ /* 0x000fe20000000000 */
[----:B------:R-:W-:Y:S02]  /*3170*/  IMAD.MOV.U32 R38, RZ, RZ, RZ ;  /* 0x000000ffff267224 */ /* 0x000fe400078e00ff */
[----:B------:R-:W-:Y:S02]  /*3180*/  IMAD.MOV.U32 R30, RZ, RZ, 0x0 ;  /* 0x00000000ff1e7424 */ /* 0x000fe400078e00ff */
[----:B------:R-:W-:Y:S01]  /*3190*/  IMAD.MOV.U32 R31, RZ, RZ, 0x3fd80000 ;  /* 0x3fd80000ff1f7424 */ /* 0x000fe200078e00ff */
[----:B------:R-:W0:Y:S02]  /*31a0*/  MUFU.RSQ64H R39, R43 ;  /* 0x0000002b00277308 */ /* 0x000e240000001c00 */
[----:B0-----:R-:W-:-:S08]  /*31b0*/  DMUL R36, R38, R38 ;  /* 0x0000002626247228 */ /* 0x001fd00000000000 */
[----:B------:R-:W-:-:S08]  /*31c0*/  DFMA R36, R42, -R36, 1 ;  /* 0x3ff000002a24742b */ /* 0x000fd00000000824 */
[----:B------:R-:W-:Y:S02]  /*31d0*/  DFMA R30, R36, R30, 0.5 ;  /* 0x3fe00000241e742b */ /* 0x000fe4000000001e */
[----:B------:R-:W-:-:S08]  /*31e0*/  DMUL R36, R38, R36 ;  /* 0x0000002426247228 */ /* 0x000fd00000000000 */
[----:B------:R-:W-:-:S08]  /*31f0*/  DFMA R36, R30, R36, R38 ;  /* 0x000000241e24722b */ /* 0x000fd00000000026 */
[----:B------:R-:W-:Y:S02]  /*3200*/  DMUL R30, R42, R36 ;  /* 0x000000242a1e7228 */ /* 0x000fe40000000000 */
[----:B------:R-:W-:-:S06]  /*3210*/  IADD3 R37, PT, PT, R37, -0x100000, RZ ;  /* 0xfff0000025257810 */ /* 0x000fcc0007ffe0ff */
[----:B------:R-:W-:-:S08]  /*3220*/  DFMA R38, R30, -R30, R42 ;  /* 0x8000001e1e26722b */ /* 0x000fd0000000002a */
[----:B------:R-:W-:-:S10]  /*3230*/  DFMA R36, R36, R38, R30 ;  /* 0x000000262424722b */ /* 0x000fd4000000001e */
[----:B------:R-:W-:Y:S01]  /*3240*/  VIADD R37, R37, 0xfcb00000 ;  /* 0xfcb0000025257836 */ /* 0x000fe20000000000 */
[----:B------:R-:W-:Y:S06]  /*3250*/  BRA `(.L_x_66) ;  /* 0x0000000000047947 */ /* 0x000fec0003800000 */
.L_x_67:
[----:B------:R-:W-:-:S11]  /*3260*/  DADD R36, R30, R30 ;  /* 0x000000001e247229 */ /* 0x000fd6000000001e */
.L_x_66:
[----:B------:R-:W-:Y:S05]  /*3270*/  BSYNC.RECONVERGENT B1 ;  /* 0x0000000000017941 */ /* 0x000fea0003800200 */
.L_x_64:
[----:B------:R-:W-:Y:S02]  /*3280*/  IMAD.MOV.U32 R35, RZ, RZ, 0x0 ;  /* 0x00000000ff237424 */ /* 0x000fe400078e00ff */
[----:B------:R-:W-:Y:S02]  /*3290*/  IMAD.MOV.U32 R30, RZ, RZ, R36 ;  /* 0x000000ffff1e7224 */ /* 0x000fe400078e0024 */
[----:B------:R-:W-:Y:S01]  /*32a0*/  IMAD.MOV.U32 R31, RZ, RZ, R37 ;  /* 0x000000ffff1f7224 */ /* 0x000fe200078e0025 */
[----:B------:R-:W-:Y:S06]  /*32b0*/  RET.REL.NODEC R34 `(metricCenter) ;  /* 0xffffffcc22507950 */ /* 0x000fec0003c3ffff */
.L_x_68:
[----:B------:R-:W-:-:S00]  /*32c0*/  BRA `(.L_x_68) ;  /* 0xfffffffc00fc7947 */ /* 0x000fc0000383ffff */
[----:B------:R-:W-:-:S00]  /*32d0*/  NOP ;  /* 0x0000000000007918 */ /* 0x000fc00000000000 */
        /* <DEDUP_REMOVED lines=10> */
.L_x_69:


//--------------------- .nv.shared.metricCenter   --------------------------
	.section	.nv.shared.metricCenter,"aw",@nobits
	.sectionflags	@""
	.align	8
.nv.shared.metricCenter:
	.zero		17408


//--------------------- .nv.shared.reserved.0     --------------------------
	.section	.nv.shared.reserved.0,"aw",@nobits
	.weak		__nv_reservedSMEM_offset_0_alias
	.size		__nv_reservedSMEM_offset_0_alias, 0, 64
	.other		__nv_reservedSMEM_offset_0_alias,@"STO_CUDA_RESERVED_SHARED STV_DEFAULT"
__nv_reservedSMEM_offset_0_alias:
	.zero		0
	.zero		64


//--------------------- .nv.global                --------------------------
	.section	.nv.global,"aw",@nobits
	.align	8
.nv.global:
	.type		devResult,@object
	.size		devResult,(.L_0 - devResult)
devResult:
	.zero		224
.L_0:


//--------------------- .nv.constant0.metricCenter --------------------------
	.section	.nv.constant0.metricCenter,"a",@progbits
	.sectionflags	@""
	.align	4
.nv.constant0.metricCenter:
	.zero		908


//--------------------- SYMBOLS --------------------------

	.type		.nv.reservedSmem.offset0,@object
	.size		.nv.reservedSmem.offset0,0x4
	.type		.nv.reservedSmem.cap,@object
	.size		.nv.reservedSmem.cap,0x4
